







.version 6.4
.target sm_70
.address_size 64



.visible .entry _Z16hash_search_nvmbP7selem_sPjP8bucket_sii(
.param .u64 _Z16hash_search_nvmbP7selem_sPjP8bucket_sii_param_0,
.param .u64 _Z16hash_search_nvmbP7selem_sPjP8bucket_sii_param_1,
.param .u64 _Z16hash_search_nvmbP7selem_sPjP8bucket_sii_param_2,
.param .u32 _Z16hash_search_nvmbP7selem_sPjP8bucket_sii_param_3,
.param .u32 _Z16hash_search_nvmbP7selem_sPjP8bucket_sii_param_4
)
{
.reg .pred %p<7>;
.reg .b32 %r<37>;
.reg .b64 %rd<22>;


ld.param.u64 %rd7, [_Z16hash_search_nvmbP7selem_sPjP8bucket_sii_param_0];
ld.param.u64 %rd8, [_Z16hash_search_nvmbP7selem_sPjP8bucket_sii_param_1];
ld.param.u64 %rd9, [_Z16hash_search_nvmbP7selem_sPjP8bucket_sii_param_2];
ld.param.u32 %r12, [_Z16hash_search_nvmbP7selem_sPjP8bucket_sii_param_3];
ld.param.u32 %r13, [_Z16hash_search_nvmbP7selem_sPjP8bucket_sii_param_4];
cvta.to.global.u64 %rd1, %rd9;
mov.u32 %r14, %ntid.x;
mov.u32 %r15, %ctaid.x;
mov.u32 %r16, %tid.x;
mad.lo.s32 %r1, %r14, %r15, %r16;
shr.s32 %r34, %r1, 3;
setp.ge.s32	%p1, %r34, %r12;
@%p1 bra BB0_7;

and.b32 %r17, %r1, 7;
cvt.u64.u32	%rd2, %r17;
shr.s32 %r3, %r13, 3;
cvta.to.global.u64 %rd3, %rd7;

BB0_2:
mul.wide.s32 %rd10, %r34, 8;
add.s64 %rd11, %rd3, %rd10;
add.s64 %rd4, %rd11, 4;
ld.global.u32 %r18, [%rd11+4];
and.b32 %r19, %r18, 16777215;
mul.wide.u32 %rd12, %r19, 64;
add.s64 %rd13, %rd1, %rd12;
shl.b64 %rd14, %rd2, 2;
add.s64 %rd5, %rd13, %rd14;
ld.global.u32 %r35, [%rd11];
ld.global.u32 %r36, [%rd5];
setp.ne.s32	%p2, %r36, %r35;
@%p2 bra BB0_4;

shl.b32 %r21, %r34, 1;
mul.wide.s32 %rd16, %r21, 4;
add.s64 %rd15, %rd8, %rd16;
ld.global.u32 %r20, [%rd5+32];

	st.global.wt.u32 [%rd15], %r20;

	
	membar.gl;

	ld.global.u32 %r36, [%rd5];
ld.global.u32 %r35, [%rd4+-4];

BB0_4:
setp.eq.s32	%p3, %r36, %r35;
mov.u32 %r22, -1;
vote.sync.ballot.b32 %r23, %p3, %r22;
ld.global.u32 %r24, [%rd4+-4];
ld.global.u32 %r25, [%rd4];
xor.b32 %r26, %r24, %r25;
and.b32 %r27, %r26, 2097151;
and.b32 %r28, %r25, 14680064;
or.b32 %r29, %r27, %r28;
mul.wide.u32 %rd17, %r29, 64;
add.s64 %rd18, %rd1, %rd17;
add.s64 %rd6, %rd18, %rd14;
ld.global.u32 %r30, [%rd6];
setp.ne.s32	%p5, %r30, %r24;
@%p5 bra BB0_6;

shl.b32 %r32, %r34, 1;
add.s32 %r33, %r32, 1;
mul.wide.s32 %rd21, %r33, 4;
add.s64 %rd20, %rd8, %rd21;
ld.global.u32 %r31, [%rd6+32];

	st.global.wt.u32 [%rd20], %r31;

	
	membar.gl;


BB0_6:
add.s32 %r34, %r34, %r3;
setp.lt.s32	%p6, %r34, %r12;
@%p6 bra BB0_2;

BB0_7:
ret;
}


.visible .entry _Z16hash_search_nvmoP7selem_sPjP8bucket_sii(
.param .u64 _Z16hash_search_nvmoP7selem_sPjP8bucket_sii_param_0,
.param .u64 _Z16hash_search_nvmoP7selem_sPjP8bucket_sii_param_1,
.param .u64 _Z16hash_search_nvmoP7selem_sPjP8bucket_sii_param_2,
.param .u32 _Z16hash_search_nvmoP7selem_sPjP8bucket_sii_param_3,
.param .u32 _Z16hash_search_nvmoP7selem_sPjP8bucket_sii_param_4
)
{
.reg .pred %p<7>;
.reg .b32 %r<48>;
.reg .b64 %rd<27>;


ld.param.u64 %rd4, [_Z16hash_search_nvmoP7selem_sPjP8bucket_sii_param_0];
ld.param.u64 %rd5, [_Z16hash_search_nvmoP7selem_sPjP8bucket_sii_param_1];
ld.param.u64 %rd6, [_Z16hash_search_nvmoP7selem_sPjP8bucket_sii_param_2];
ld.param.u32 %r10, [_Z16hash_search_nvmoP7selem_sPjP8bucket_sii_param_3];
ld.param.u32 %r11, [_Z16hash_search_nvmoP7selem_sPjP8bucket_sii_param_4];
mov.u32 %r12, %ctaid.x;
mov.u32 %r13, %ntid.x;
mov.u32 %r14, %tid.x;
mad.lo.s32 %r15, %r13, %r12, %r14;
shr.s32 %r45, %r15, 3;
setp.ge.s32	%p1, %r45, %r10;
@%p1 bra BB1_7;

cvta.to.global.u64 %rd7, %rd4;
shr.s32 %r44, %r11, 3;

BB1_2:
mul.wide.s32 %rd8, %r45, 8;
add.s64 %rd9, %rd7, %rd8;
add.s64 %rd1, %rd9, 4;
ld.global.u32 %r16, [%rd9+4];
and.b32 %r17, %r16, 16777215;
and.b32 %r22, %r15, 7;
cvta.to.global.u64 %rd10, %rd6;
mul.wide.u32 %rd11, %r22, 4;
mul.wide.u32 %rd12, %r17, 64;
add.s64 %rd13, %rd10, %rd12;
add.s64 %rd2, %rd13, %rd11;
ld.global.u32 %r46, [%rd9];
ld.global.u32 %r47, [%rd2];
setp.ne.s32	%p2, %r47, %r46;
@%p2 bra BB1_4;

ld.global.u32 %r24, [%rd2+32];
shl.b32 %r25, %r45, 1;
cvta.to.global.u64 %rd15, %rd5;
mul.wide.s32 %rd16, %r25, 4;
add.s64 %rd17, %rd15, %rd16;
st.global.u32 [%rd17], %r24;
add.s64 %rd14, %rd5, %rd16;
mov.u32 %r23, 0;

	st.global.u32.cs [%rd14], %r23;

	
	membar.gl;

	ld.global.u32 %r47, [%rd2];
ld.global.u32 %r46, [%rd1+-4];

BB1_4:
setp.eq.s32	%p3, %r47, %r46;
mov.u32 %r26, -1;
vote.sync.ballot.b32 %r27, %p3, %r26;
ld.global.u32 %r28, [%rd1+-4];
ld.global.u32 %r29, [%rd1];
xor.b32 %r30, %r28, %r29;
and.b32 %r31, %r30, 2097151;
and.b32 %r32, %r29, 14680064;
or.b32 %r33, %r31, %r32;
mul.wide.u32 %rd20, %r33, 64;
add.s64 %rd21, %rd10, %rd20;
add.s64 %rd3, %rd21, %rd11;
ld.global.u32 %r39, [%rd3];
setp.ne.s32	%p5, %r39, %r28;
@%p5 bra BB1_6;

ld.global.u32 %r41, [%rd3+32];
shl.b32 %r42, %r45, 1;
add.s32 %r43, %r42, 1;
cvta.to.global.u64 %rd23, %rd5;
mul.wide.s32 %rd24, %r42, 4;
add.s64 %rd25, %rd23, %rd24;
st.global.u32 [%rd25+4], %r41;
mul.wide.s32 %rd26, %r43, 4;
add.s64 %rd22, %rd5, %rd26;
mov.u32 %r40, 0;

	st.global.u32.cs [%rd22], %r40;

	
	membar.gl;


BB1_6:
add.s32 %r45, %r45, %r44;
setp.lt.s32	%p6, %r45, %r10;
@%p6 bra BB1_2;

BB1_7:
ret;
}


.visible .entry _Z16hash_search_nvmuP7selem_sPjP8bucket_sii(
.param .u64 _Z16hash_search_nvmuP7selem_sPjP8bucket_sii_param_0,
.param .u64 _Z16hash_search_nvmuP7selem_sPjP8bucket_sii_param_1,
.param .u64 _Z16hash_search_nvmuP7selem_sPjP8bucket_sii_param_2,
.param .u32 _Z16hash_search_nvmuP7selem_sPjP8bucket_sii_param_3,
.param .u32 _Z16hash_search_nvmuP7selem_sPjP8bucket_sii_param_4
)
{
.reg .pred %p<7>;
.reg .f32 %f<3>;
.reg .b32 %r<48>;
.reg .b64 %rd<29>;


ld.param.u64 %rd4, [_Z16hash_search_nvmuP7selem_sPjP8bucket_sii_param_0];
ld.param.u64 %rd5, [_Z16hash_search_nvmuP7selem_sPjP8bucket_sii_param_1];
ld.param.u64 %rd6, [_Z16hash_search_nvmuP7selem_sPjP8bucket_sii_param_2];
ld.param.u32 %r10, [_Z16hash_search_nvmuP7selem_sPjP8bucket_sii_param_3];
ld.param.u32 %r11, [_Z16hash_search_nvmuP7selem_sPjP8bucket_sii_param_4];
mov.u32 %r12, %ctaid.x;
mov.u32 %r13, %ntid.x;
mov.u32 %r14, %tid.x;
mad.lo.s32 %r15, %r13, %r12, %r14;
shr.s32 %r45, %r15, 3;
setp.ge.s32	%p1, %r45, %r10;
@%p1 bra BB2_7;

cvta.to.global.u64 %rd7, %rd4;
shr.s32 %r44, %r11, 3;

BB2_2:
mul.wide.s32 %rd8, %r45, 8;
add.s64 %rd9, %rd7, %rd8;
add.s64 %rd1, %rd9, 4;
ld.global.u32 %r16, [%rd9+4];
and.b32 %r17, %r16, 16777215;
and.b32 %r22, %r15, 7;
cvta.to.global.u64 %rd10, %rd6;
mul.wide.u32 %rd11, %r22, 4;
mul.wide.u32 %rd12, %r17, 64;
add.s64 %rd13, %rd10, %rd12;
add.s64 %rd2, %rd13, %rd11;
ld.global.u32 %r46, [%rd9];
ld.global.u32 %r47, [%rd2];
setp.ne.s32	%p2, %r47, %r46;
@%p2 bra BB2_4;

ld.global.u32 %r24, [%rd2+32];
shl.b32 %r25, %r45, 1;
cvta.to.global.u64 %rd16, %rd5;
mul.wide.s32 %rd17, %r25, 4;
add.s64 %rd18, %rd16, %rd17;
st.global.u32 [%rd18], %r24;
add.s64 %rd14, %rd5, %rd17;
mov.u32 %r23, 0;

	st.global.u32.cs [%rd14], %r23;

	
	membar.gl;

	mov.u64 %rd15, 0;
mov.f32 %f1, 0f00000000;

	st.global.f32.wb [%rd15], %f1;

	
	membar.gl;

	ld.global.u32 %r47, [%rd2];
ld.global.u32 %r46, [%rd1+-4];

BB2_4:
setp.eq.s32	%p3, %r47, %r46;
mov.u32 %r26, -1;
vote.sync.ballot.b32 %r27, %p3, %r26;
ld.global.u32 %r28, [%rd1+-4];
ld.global.u32 %r29, [%rd1];
xor.b32 %r30, %r28, %r29;
and.b32 %r31, %r30, 2097151;
and.b32 %r32, %r29, 14680064;
or.b32 %r33, %r31, %r32;
mul.wide.u32 %rd21, %r33, 64;
add.s64 %rd22, %rd10, %rd21;
add.s64 %rd3, %rd22, %rd11;
ld.global.u32 %r39, [%rd3];
setp.ne.s32	%p5, %r39, %r28;
@%p5 bra BB2_6;

ld.global.u32 %r41, [%rd3+32];
shl.b32 %r42, %r45, 1;
add.s32 %r43, %r42, 1;
cvta.to.global.u64 %rd25, %rd5;
mul.wide.s32 %rd26, %r42, 4;
add.s64 %rd27, %rd25, %rd26;
st.global.u32 [%rd27+4], %r41;
mul.wide.s32 %rd28, %r43, 4;
add.s64 %rd23, %rd5, %rd28;
mov.u32 %r40, 0;

	st.global.u32.cs [%rd23], %r40;

	
	membar.gl;

	mov.u64 %rd24, 0;
mov.f32 %f2, 0f00000000;

	st.global.f32.wb [%rd24], %f2;

	
	membar.gl;


BB2_6:
add.s32 %r45, %r45, %r44;
setp.lt.s32	%p6, %r45, %r10;
@%p6 bra BB2_2;

BB2_7:
ret;
}


.visible .entry _Z11kernel_l2wbv(

)
{
.reg .pred %p<2>;
.reg .f32 %f<2>;
.reg .b32 %r<10>;
.reg .b64 %rd<2>;


bar.sync 0;
mov.u32 %r1, %ntid.x;
mov.u32 %r2, %tid.y;
mov.u32 %r3, %tid.x;
mad.lo.s32 %r4, %r1, %r2, %r3;
neg.s32 %r5, %r1;
mov.u32 %r6, %tid.z;
mul.lo.s32 %r7, %r6, %r5;
mov.u32 %r8, %ntid.y;
mul.lo.s32 %r9, %r7, %r8;
setp.ne.s32	%p1, %r4, %r9;
@%p1 bra BB3_2;

mov.u64 %rd1, 0;
mov.f32 %f1, 0f00000000;

	st.global.f32.cg [%rd1], %f1;


BB3_2:

	membar.gl;

	ret;
}


.visible .entry _Z15kernel_l2wb_pctv(

)
{
.reg .pred %p<2>;
.reg .f32 %f<3>;
.reg .b32 %r<10>;
.reg .b64 %rd<3>;


bar.sync 0;
mov.u32 %r1, %ntid.x;
mov.u32 %r2, %tid.y;
mov.u32 %r3, %tid.x;
mad.lo.s32 %r4, %r1, %r2, %r3;
neg.s32 %r5, %r1;
mov.u32 %r6, %tid.z;
mul.lo.s32 %r7, %r6, %r5;
mov.u32 %r8, %ntid.y;
mul.lo.s32 %r9, %r7, %r8;
setp.ne.s32	%p1, %r4, %r9;
@%p1 bra BB4_2;

mov.u64 %rd1, 0;
mov.f32 %f1, 0f00000000;

	st.global.f32.cg [%rd1], %f1;


BB4_2:

	membar.gl;

	mov.u64 %rd2, 0;
mov.f32 %f2, 0f00000000;

	st.global.f32.wb [%rd2], %f2;

	
	membar.gl;

	ret;
}


.visible .entry _Z11hash_searchP7selem_sPjP8bucket_sii(
.param .u64 _Z11hash_searchP7selem_sPjP8bucket_sii_param_0,
.param .u64 _Z11hash_searchP7selem_sPjP8bucket_sii_param_1,
.param .u64 _Z11hash_searchP7selem_sPjP8bucket_sii_param_2,
.param .u32 _Z11hash_searchP7selem_sPjP8bucket_sii_param_3,
.param .u32 _Z11hash_searchP7selem_sPjP8bucket_sii_param_4
)
{
.reg .pred %p<7>;
.reg .b32 %r<45>;
.reg .b64 %rd<24>;


ld.param.u64 %rd5, [_Z11hash_searchP7selem_sPjP8bucket_sii_param_0];
ld.param.u64 %rd6, [_Z11hash_searchP7selem_sPjP8bucket_sii_param_1];
ld.param.u64 %rd7, [_Z11hash_searchP7selem_sPjP8bucket_sii_param_2];
ld.param.u32 %r11, [_Z11hash_searchP7selem_sPjP8bucket_sii_param_3];
ld.param.u32 %r12, [_Z11hash_searchP7selem_sPjP8bucket_sii_param_4];
mov.u32 %r13, %ntid.x;
mov.u32 %r14, %ctaid.x;
mov.u32 %r15, %tid.x;
mad.lo.s32 %r16, %r13, %r14, %r15;
shr.s32 %r42, %r16, 3;
setp.ge.s32	%p1, %r42, %r11;
@%p1 bra BB5_7;

shr.s32 %r2, %r12, 3;
cvta.to.global.u64 %rd1, %rd5;

BB5_2:
mul.wide.s32 %rd8, %r42, 8;
add.s64 %rd9, %rd1, %rd8;
add.s64 %rd2, %rd9, 4;
ld.global.u32 %r17, [%rd9+4];
and.b32 %r18, %r17, 16777215;
and.b32 %r23, %r16, 7;
cvta.to.global.u64 %rd10, %rd7;
mul.wide.u32 %rd11, %r23, 4;
mul.wide.u32 %rd12, %r18, 64;
add.s64 %rd13, %rd10, %rd12;
add.s64 %rd3, %rd13, %rd11;
ld.global.u32 %r43, [%rd9];
ld.global.u32 %r44, [%rd3];
setp.ne.s32	%p2, %r44, %r43;
@%p2 bra BB5_4;

ld.global.u32 %r24, [%rd3+32];
shl.b32 %r25, %r42, 1;
cvta.to.global.u64 %rd14, %rd6;
mul.wide.s32 %rd15, %r25, 4;
add.s64 %rd16, %rd14, %rd15;
st.global.u32 [%rd16], %r24;
ld.global.u32 %r44, [%rd3];
ld.global.u32 %r43, [%rd2+-4];

BB5_4:
setp.eq.s32	%p3, %r44, %r43;
mov.u32 %r26, -1;
vote.sync.ballot.b32 %r27, %p3, %r26;
ld.global.u32 %r28, [%rd2+-4];
ld.global.u32 %r29, [%rd2];
xor.b32 %r30, %r28, %r29;
and.b32 %r31, %r30, 2097151;
and.b32 %r32, %r29, 14680064;
or.b32 %r33, %r31, %r32;
mul.wide.u32 %rd19, %r33, 64;
add.s64 %rd20, %rd10, %rd19;
add.s64 %rd4, %rd20, %rd11;
ld.global.u32 %r39, [%rd4];
setp.ne.s32	%p5, %r39, %r28;
@%p5 bra BB5_6;

ld.global.u32 %r40, [%rd4+32];
shl.b32 %r41, %r42, 1;
cvta.to.global.u64 %rd21, %rd6;
mul.wide.s32 %rd22, %r41, 4;
add.s64 %rd23, %rd21, %rd22;
st.global.u32 [%rd23+4], %r40;

BB5_6:
add.s32 %r42, %r42, %r2;
setp.lt.s32	%p6, %r42, %r11;
@%p6 bra BB5_2;

BB5_7:
ret;
}




// ===== COMPILED SASS (sm_100) =====

	.target	sm_100

	.elftype	@"ET_EXEC"


//--------------------- .note.nv.tkinfo           --------------------------
	.section	.note.nv.tkinfo,"",@"SHT_NOTE"
	.sectionflags	@"SHF_NOTE_NV_TKINFO"
	.tkinfo
        /*0018*/ 	.word	0x00000002
        /*0030*/ 	.string	""
        /*0030*/ 	.string	"ptxas"
        /*0030*/ 	.string	"Cuda compilation tools, release 13.0, V13.0.88"
        /*0030*/ 	.string	"Build cuda_13.0.r13.0/compiler.36424714_0"
        /*0030*/ 	.string	"-arch sm_100 "



//--------------------- .note.nv.cuinfo           --------------------------
	.section	.note.nv.cuinfo,"",@"SHT_NOTE"
	.sectionflags	@"SHF_NOTE_NV_CUINFO"
        /*0018*/ 	.short	0x0002
        /*001a*/ 	.short	0x0046
        /*001c*/ 	.short	0x0082
	.zero		2


//--------------------- .nv.info                  --------------------------
	.section	.nv.info,"",@"SHT_CUDA_INFO"
	.align	4


	//----- nvinfo : EIATTR_REGCOUNT
	.align		4
        /*0000*/ 	.byte	0x04, 0x2f
        /*0002*/ 	.short	(.L_1 - .L_0)
	.align		4
.L_0:
        /*0004*/ 	.word	index@(_Z16hash_search_nvmbP7selem_sPjP8bucket_sii)
        /*0008*/ 	.word	0x00000014


	//----- nvinfo : EIATTR_FRAME_SIZE
	.align		4
.L_1:
        /*000c*/ 	.byte	0x04, 0x11
        /*000e*/ 	.short	(.L_3 - .L_2)
	.align		4
.L_2:
        /*0010*/ 	.word	index@(_Z16hash_search_nvmbP7selem_sPjP8bucket_sii)
        /*0014*/ 	.word	0x00000000


	//----- nvinfo : EIATTR_REGCOUNT
	.align		4
.L_3:
        /*0018*/ 	.byte	0x04, 0x2f
        /*001a*/ 	.short	(.L_5 - .L_4)
	.align		4
.L_4:
        /*001c*/ 	.word	index@(_Z16hash_search_nvmoP7selem_sPjP8bucket_sii)
        /*0020*/ 	.word	0x00000014


	//----- nvinfo : EIATTR_FRAME_SIZE
	.align		4
.L_5:
        /*0024*/ 	.byte	0x04, 0x11
        /*0026*/ 	.short	(.L_7 - .L_6)
	.align		4
.L_6:
        /*0028*/ 	.word	index@(_Z16hash_search_nvmoP7selem_sPjP8bucket_sii)
        /*002c*/ 	.word	0x00000000


	//----- nvinfo : EIATTR_REGCOUNT
	.align		4
.L_7:
        /*0030*/ 	.byte	0x04, 0x2f
        /*0032*/ 	.short	(.L_9 - .L_8)
	.align		4
.L_8:
        /*0034*/ 	.word	index@(_Z16hash_search_nvmuP7selem_sPjP8bucket_sii)
        /*0038*/ 	.word	0x00000016


	//----- nvinfo : EIATTR_FRAME_SIZE
	.align		4
.L_9:
        /*003c*/ 	.byte	0x04, 0x11
        /*003e*/ 	.short	(.L_11 - .L_10)
	.align		4
.L_10:
        /*0040*/ 	.word	index@(_Z16hash_search_nvmuP7selem_sPjP8bucket_sii)
        /*0044*/ 	.word	0x00000000


	//----- nvinfo : EIATTR_REGCOUNT
	.align		4
.L_11:
        /*0048*/ 	.byte	0x04, 0x2f
        /*004a*/ 	.short	(.L_13 - .L_12)
	.align		4
.L_12:
        /*004c*/ 	.word	index@(_Z11kernel_l2wbv)
        /*0050*/ 	.word	0x00000006


	//----- nvinfo : EIATTR_FRAME_SIZE
	.align		4
.L_13:
        /*0054*/ 	.byte	0x04, 0x11
        /*0056*/ 	.short	(.L_15 - .L_14)
	.align		4
.L_14:
        /*0058*/ 	.word	index@(_Z11kernel_l2wbv)
        /*005c*/ 	.word	0x00000000


	//----- nvinfo : EIATTR_REGCOUNT
	.align		4
.L_15:
        /*0060*/ 	.byte	0x04, 0x2f
        /*0062*/ 	.short	(.L_17 - .L_16)
	.align		4
.L_16:
        /*0064*/ 	.word	index@(_Z15kernel_l2wb_pctv)
        /*0068*/ 	.word	0x00000008


	//----- nvinfo : EIATTR_FRAME_SIZE
	.align		4
.L_17:
        /*006c*/ 	.byte	0x04, 0x11
        /*006e*/ 	.short	(.L_19 - .L_18)
	.align		4
.L_18:
        /*0070*/ 	.word	index@(_Z15kernel_l2wb_pctv)
        /*0074*/ 	.word	0x00000000


	//----- nvinfo : EIATTR_REGCOUNT
	.align		4
.L_19:
        /*0078*/ 	.byte	0x04, 0x2f
        /*007a*/ 	.short	(.L_21 - .L_20)
	.align		4
.L_20:
        /*007c*/ 	.word	index@(_Z11hash_searchP7selem_sPjP8bucket_sii)
        /*0080*/ 	.word	0x00000012


	//----- nvinfo : EIATTR_FRAME_SIZE
	.align		4
.L_21:
        /*0084*/ 	.byte	0x04, 0x11
        /*0086*/ 	.short	(.L_23 - .L_22)
	.align		4
.L_22:
        /*0088*/ 	.word	index@(_Z11hash_searchP7selem_sPjP8bucket_sii)
        /*008c*/ 	.word	0x00000000


	//----- nvinfo : EIATTR_MIN_STACK_SIZE
	.align		4
.L_23:
        /*0090*/ 	.byte	0x04, 0x12
        /*0092*/ 	.short	(.L_25 - .L_24)
	.align		4
.L_24:
        /*0094*/ 	.word	index@(_Z11hash_searchP7selem_sPjP8bucket_sii)
        /*0098*/ 	.word	0x00000000


	//----- nvinfo : EIATTR_MIN_STACK_SIZE
	.align		4
.L_25:
        /*009c*/ 	.byte	0x04, 0x12
        /*009e*/ 	.short	(.L_27 - .L_26)
	.align		4
.L_26:
        /*00a0*/ 	.word	index@(_Z15kernel_l2wb_pctv)
        /*00a4*/ 	.word	0x00000000


	//----- nvinfo : EIATTR_MIN_STACK_SIZE
	.align		4
.L_27:
        /*00a8*/ 	.byte	0x04, 0x12
        /*00aa*/ 	.short	(.L_29 - .L_28)
	.align		4
.L_28:
        /*00ac*/ 	.word	index@(_Z11kernel_l2wbv)
        /*00b0*/ 	.word	0x00000000


	//----- nvinfo : EIATTR_MIN_STACK_SIZE
	.align		4
.L_29:
        /*00b4*/ 	.byte	0x04, 0x12
        /*00b6*/ 	.short	(.L_31 - .L_30)
	.align		4
.L_30:
        /*00b8*/ 	.word	index@(_Z16hash_search_nvmuP7selem_sPjP8bucket_sii)
        /*00bc*/ 	.word	0x00000000


	//----- nvinfo : EIATTR_MIN_STACK_SIZE
	.align		4
.L_31:
        /*00c0*/ 	.byte	0x04, 0x12
        /*00c2*/ 	.short	(.L_33 - .L_32)
	.align		4
.L_32:
        /*00c4*/ 	.word	index@(_Z16hash_search_nvmoP7selem_sPjP8bucket_sii)
        /*00c8*/ 	.word	0x00000000


	//----- nvinfo : EIATTR_MIN_STACK_SIZE
	.align		4
.L_33:
        /*00cc*/ 	.byte	0x04, 0x12
        /*00ce*/ 	.short	(.L_35 - .L_34)
	.align		4
.L_34:
        /*00d0*/ 	.word	index@(_Z16hash_search_nvmbP7selem_sPjP8bucket_sii)
        /*00d4*/ 	.word	0x00000000
.L_35:


//--------------------- .nv.compat                --------------------------
	.section	.nv.compat,"",@"SHT_CUDA_COMPAT_INFO"
	.align	4
        /*0000*/ 	.byte	0x02, 0x09, 0x00, 0x00, 0x02, 0x02, 0x01, 0x00, 0x02, 0x05, 0x05, 0x00, 0x03, 0x07, 0x01, 0x01
        /*0010*/ 	.byte	0x02, 0x03, 0x00, 0x00, 0x02, 0x06, 0x01, 0x00, 0x04, 0x0b, 0x08, 0x00, 0x09, 0x00, 0x00, 0x00
        /*0020*/ 	.byte	0x00, 0x00, 0x00, 0x00


//--------------------- .nv.info._Z11hash_searchP7selem_sPjP8bucket_sii --------------------------
	.section	.nv.info._Z11hash_searchP7selem_sPjP8bucket_sii,"",@"SHT_CUDA_INFO"
	.sectionflags	@""
	.align	4


	//----- nvinfo : EIATTR_CUDA_API_VERSION
	.align		4
        /*0000*/ 	.byte	0x04, 0x37
        /*0002*/ 	.short	(.L_37 - .L_36)
.L_36:
        /*0004*/ 	.word	0x00000082


	//----- nvinfo : EIATTR_KPARAM_INFO
	.align		4
.L_37:
        /*0008*/ 	.byte	0x04, 0x17
        /*000a*/ 	.short	(.L_39 - .L_38)
.L_38:
        /*000c*/ 	.word	0x00000000
        /*0010*/ 	.short	0x0004
        /*0012*/ 	.short	0x001c
        /*0014*/ 	.byte	0x00, 0xf0, 0x11, 0x00


	//----- nvinfo : EIATTR_KPARAM_INFO
	.align		4
.L_39:
        /*0018*/ 	.byte	0x04, 0x17
        /*001a*/ 	.short	(.L_41 - .L_40)
.L_40:
        /*001c*/ 	.word	0x00000000
        /*0020*/ 	.short	0x0003
        /*0022*/ 	.short	0x0018
        /*0024*/ 	.byte	0x00, 0xf0, 0x11, 0x00


	//----- nvinfo : EIATTR_KPARAM_INFO
	.align		4
.L_41:
        /*0028*/ 	.byte	0x04, 0x17
        /*002a*/ 	.short	(.L_43 - .L_42)
.L_42:
        /*002c*/ 	.word	0x00000000
        /*0030*/ 	.short	0x0002
        /*0032*/ 	.short	0x0010
        /*0034*/ 	.byte	0x00, 0xf0, 0x21, 0x00


	//----- nvinfo : EIATTR_KPARAM_INFO
	.align		4
.L_43:
        /*0038*/ 	.byte	0x04, 0x17
        /*003a*/ 	.short	(.L_45 - .L_44)
.L_44:
        /*003c*/ 	.word	0x00000000
        /*0040*/ 	.short	0x0001
        /*0042*/ 	.short	0x0008
        /*0044*/ 	.byte	0x00, 0xf0, 0x21, 0x00


	//----- nvinfo : EIATTR_KPARAM_INFO
	.align		4
.L_45:
        /*0048*/ 	.byte	0x04, 0x17
        /*004a*/ 	.short	(.L_47 - .L_46)
.L_46:
        /*004c*/ 	.word	0x00000000
        /*0050*/ 	.short	0x0000
        /*0052*/ 	.short	0x0000
        /*0054*/ 	.byte	0x00, 0xf0, 0x21, 0x00


	//----- nvinfo : EIATTR_SPARSE_MMA_MASK
	.align		4
.L_47:
        /*0058*/ 	.byte	0x03, 0x50
        /*005a*/ 	.short	0x0000


	//----- nvinfo : EIATTR_MAXREG_COUNT
	.align		4
        /*005c*/ 	.byte	0x03, 0x1b
        /*005e*/ 	.short	0x00ff


	//----- nvinfo : EIATTR_MERCURY_ISA_VERSION
	.align		4
        /*0060*/ 	.byte	0x03, 0x5f
        /*0062*/ 	.short	0x0101


	//----- nvinfo : EIATTR_VRC_CTA_INIT_COUNT
	.align		4
        /*0064*/ 	.byte	0x02, 0x4a
	.zero		1
	.zero		1


	//----- nvinfo : EIATTR_EXIT_INSTR_OFFSETS
	.align		4
        /*0068*/ 	.byte	0x04, 0x1c
        /*006a*/ 	.short	(.L_49 - .L_48)


	//   ....[0]....
.L_48:
        /*006c*/ 	.word	0x00000080


	//   ....[1]....
        /*0070*/ 	.word	0x000002c0


	//----- nvinfo : EIATTR_CRS_STACK_SIZE
	.align		4
.L_49:
        /*0074*/ 	.byte	0x04, 0x1e
        /*0076*/ 	.short	(.L_51 - .L_50)
.L_50:
        /*0078*/ 	.word	0x00000000


	//----- nvinfo : EIATTR_CBANK_PARAM_SIZE
	.align		4
.L_51:
        /*007c*/ 	.byte	0x03, 0x19
        /*007e*/ 	.short	0x0020


	//----- nvinfo : EIATTR_PARAM_CBANK
	.align		4
        /*0080*/ 	.byte	0x04, 0x0a
        /*0082*/ 	.short	(.L_53 - .L_52)
	.align		4
.L_52:
        /*0084*/ 	.word	index@(.nv.constant0._Z11hash_searchP7selem_sPjP8bucket_sii)
        /*0088*/ 	.short	0x0380
        /*008a*/ 	.short	0x0020


	//----- nvinfo : EIATTR_SW_WAR
	.align		4
.L_53:
        /*008c*/ 	.byte	0x04, 0x36
        /*008e*/ 	.short	(.L_55 - .L_54)
.L_54:
        /*0090*/ 	.word	0x00000008
.L_55:


//--------------------- .nv.info._Z15kernel_l2wb_pctv --------------------------
	.section	.nv.info._Z15kernel_l2wb_pctv,"",@"SHT_CUDA_INFO"
	.sectionflags	@""
	.align	4


	//----- nvinfo : EIATTR_CUDA_API_VERSION
	.align		4
        /*0000*/ 	.byte	0x04, 0x37
        /*0002*/ 	.short	(.L_57 - .L_56)
.L_56:
        /*0004*/ 	.word	0x00000082


	//----- nvinfo : EIATTR_SPARSE_MMA_MASK
	.align		4
.L_57:
        /*0008*/ 	.byte	0x03, 0x50
        /*000a*/ 	.short	0x0000


	//----- nvinfo : EIATTR_MAXREG_COUNT
	.align		4
        /*000c*/ 	.byte	0x03, 0x1b
        /*000e*/ 	.short	0x00ff


	//----- nvinfo : EIATTR_NUM_BARRIERS
	.align		4
        /*0010*/ 	.byte	0x02, 0x4c
        /*0012*/ 	.byte	0x01
	.zero		1


	//----- nvinfo : EIATTR_MERCURY_ISA_VERSION
	.align		4
        /*0014*/ 	.byte	0x03, 0x5f
        /*0016*/ 	.short	0x0101


	//----- nvinfo : EIATTR_VRC_CTA_INIT_COUNT
	.align		4
        /*0018*/ 	.byte	0x02, 0x4a
	.zero		1
	.zero		1


	//----- nvinfo : EIATTR_EXIT_INSTR_OFFSETS
	.align		4
        /*001c*/ 	.byte	0x04, 0x1c
        /*001e*/ 	.short	(.L_59 - .L_58)


	//   ....[0]....
.L_58:
        /*0020*/ 	.word	0x00000190


	//----- nvinfo : EIATTR_SW_WAR
	.align		4
.L_59:
        /*0024*/ 	.byte	0x04, 0x36
        /*0026*/ 	.short	(.L_61 - .L_60)
.L_60:
        /*0028*/ 	.word	0x00000008
.L_61:


//--------------------- .nv.info._Z11kernel_l2wbv --------------------------
	.section	.nv.info._Z11kernel_l2wbv,"",@"SHT_CUDA_INFO"
	.sectionflags	@""
	.align	4


	//----- nvinfo : EIATTR_CUDA_API_VERSION
	.align		4
        /*0000*/ 	.byte	0x04, 0x37
        /*0002*/ 	.short	(.L_63 - .L_62)
.L_62:
        /*0004*/ 	.word	0x00000082


	//----- nvinfo : EIATTR_SPARSE_MMA_MASK
	.align		4
.L_63:
        /*0008*/ 	.byte	0x03, 0x50
        /*000a*/ 	.short	0x0000


	//----- nvinfo : EIATTR_MAXREG_COUNT
	.align		4
        /*000c*/ 	.byte	0x03, 0x1b
        /*000e*/ 	.short	0x00ff


	//----- nvinfo : EIATTR_NUM_BARRIERS
	.align		4
        /*0010*/ 	.byte	0x02, 0x4c
        /*0012*/ 	.byte	0x01
	.zero		1


	//----- nvinfo : EIATTR_MERCURY_ISA_VERSION
	.align		4
        /*0014*/ 	.byte	0x03, 0x5f
        /*0016*/ 	.short	0x0101


	//----- nvinfo : EIATTR_VRC_CTA_INIT_COUNT
	.align		4
        /*0018*/ 	.byte	0x02, 0x4a
	.zero		1
	.zero		1


	//----- nvinfo : EIATTR_EXIT_INSTR_OFFSETS
	.align		4
        /*001c*/ 	.byte	0x04, 0x1c
        /*001e*/ 	.short	(.L_65 - .L_64)


	//   ....[0]....
.L_64:
        /*0020*/ 	.word	0x00000130


	//----- nvinfo : EIATTR_SW_WAR
	.align		4
.L_65:
        /*0024*/ 	.byte	0x04, 0x36
        /*0026*/ 	.short	(.L_67 - .L_66)
.L_66:
        /*0028*/ 	.word	0x00000008
.L_67:


//--------------------- .nv.info._Z16hash_search_nvmuP7selem_sPjP8bucket_sii --------------------------
	.section	.nv.info._Z16hash_search_nvmuP7selem_sPjP8bucket_sii,"",@"SHT_CUDA_INFO"
	.sectionflags	@""
	.align	4


	//----- nvinfo : EIATTR_CUDA_API_VERSION
	.align		4
        /*0000*/ 	.byte	0x04, 0x37
        /*0002*/ 	.short	(.L_69 - .L_68)
.L_68:
        /*0004*/ 	.word	0x00000082


	//----- nvinfo : EIATTR_KPARAM_INFO
	.align		4
.L_69:
        /*0008*/ 	.byte	0x04, 0x17
        /*000a*/ 	.short	(.L_71 - .L_70)
.L_70:
        /*000c*/ 	.word	0x00000000
        /*0010*/ 	.short	0x0004
        /*0012*/ 	.short	0x001c
        /*0014*/ 	.byte	0x00, 0xf0, 0x11, 0x00


	//----- nvinfo : EIATTR_KPARAM_INFO
	.align		4
.L_71:
        /*0018*/ 	.byte	0x04, 0x17
        /*001a*/ 	.short	(.L_73 - .L_72)
.L_72:
        /*001c*/ 	.word	0x00000000
        /*0020*/ 	.short	0x0003
        /*0022*/ 	.short	0x0018
        /*0024*/ 	.byte	0x00, 0xf0, 0x11, 0x00


	//----- nvinfo : EIATTR_KPARAM_INFO
	.align		4
.L_73:
        /*0028*/ 	.byte	0x04, 0x17
        /*002a*/ 	.short	(.L_75 - .L_74)
.L_74:
        /*002c*/ 	.word	0x00000000
        /*0030*/ 	.short	0x0002
        /*0032*/ 	.short	0x0010
        /*0034*/ 	.byte	0x00, 0xf0, 0x21, 0x00


	//----- nvinfo : EIATTR_KPARAM_INFO
	.align		4
.L_75:
        /*0038*/ 	.byte	0x04, 0x17
        /*003a*/ 	.short	(.L_77 - .L_76)
.L_76:
        /*003c*/ 	.word	0x00000000
        /*0040*/ 	.short	0x0001
        /*0042*/ 	.short	0x0008
        /*0044*/ 	.byte	0x00, 0xf0, 0x21, 0x00


	//----- nvinfo : EIATTR_KPARAM_INFO
	.align		4
.L_77:
        /*0048*/ 	.byte	0x04, 0x17
        /*004a*/ 	.short	(.L_79 - .L_78)
.L_78:
        /*004c*/ 	.word	0x00000000
        /*0050*/ 	.short	0x0000
        /*0052*/ 	.short	0x0000
        /*0054*/ 	.byte	0x00, 0xf0, 0x21, 0x00


	//----- nvinfo : EIATTR_SPARSE_MMA_MASK
	.align		4
.L_79:
        /*0058*/ 	.byte	0x03, 0x50
        /*005a*/ 	.short	0x0000


	//----- nvinfo : EIATTR_MAXREG_COUNT
	.align		4
        /*005c*/ 	.byte	0x03, 0x1b
        /*005e*/ 	.short	0x00ff


	//----- nvinfo : EIATTR_MERCURY_ISA_VERSION
	.align		4
        /*0060*/ 	.byte	0x03, 0x5f
        /*0062*/ 	.short	0x0101


	//----- nvinfo : EIATTR_VRC_CTA_INIT_COUNT
	.align		4
        /*0064*/ 	.byte	0x02, 0x4a
	.zero		1
	.zero		1


	//----- nvinfo : EIATTR_EXIT_INSTR_OFFSETS
	.align		4
        /*0068*/ 	.byte	0x04, 0x1c
        /*006a*/ 	.short	(.L_81 - .L_80)


	//   ....[0]....
.L_80:
        /*006c*/ 	.word	0x00000080


	//   ....[1]....
        /*0070*/ 	.word	0x00000490


	//----- nvinfo : EIATTR_CRS_STACK_SIZE
	.align		4
.L_81:
        /*0074*/ 	.byte	0x04, 0x1e
        /*0076*/ 	.short	(.L_83 - .L_82)
.L_82:
        /*0078*/ 	.word	0x00000000


	//----- nvinfo : EIATTR_CBANK_PARAM_SIZE
	.align		4
.L_83:
        /*007c*/ 	.byte	0x03, 0x19
        /*007e*/ 	.short	0x0020


	//----- nvinfo : EIATTR_PARAM_CBANK
	.align		4
        /*0080*/ 	.byte	0x04, 0x0a
        /*0082*/ 	.short	(.L_85 - .L_84)
	.align		4
.L_84:
        /*0084*/ 	.word	index@(.nv.constant0._Z16hash_search_nvmuP7selem_sPjP8bucket_sii)
        /*0088*/ 	.short	0x0380
        /*008a*/ 	.short	0x0020


	//----- nvinfo : EIATTR_SW_WAR
	.align		4
.L_85:
        /*008c*/ 	.byte	0x04, 0x36
        /*008e*/ 	.short	(.L_87 - .L_86)
.L_86:
        /*0090*/ 	.word	0x00000008
.L_87:


//--------------------- .nv.info._Z16hash_search_nvmoP7selem_sPjP8bucket_sii --------------------------
	.section	.nv.info._Z16hash_search_nvmoP7selem_sPjP8bucket_sii,"",@"SHT_CUDA_INFO"
	.sectionflags	@""
	.align	4


	//----- nvinfo : EIATTR_CUDA_API_VERSION
	.align		4
        /*0000*/ 	.byte	0x04, 0x37
        /*0002*/ 	.short	(.L_89 - .L_88)
.L_88:
        /*0004*/ 	.word	0x00000082


	//----- nvinfo : EIATTR_KPARAM_INFO
	.align		4
.L_89:
        /*0008*/ 	.byte	0x04, 0x17
        /*000a*/ 	.short	(.L_91 - .L_90)
.L_90:
        /*000c*/ 	.word	0x00000000
        /*0010*/ 	.short	0x0004
        /*0012*/ 	.short	0x001c
        /*0014*/ 	.byte	0x00, 0xf0, 0x11, 0x00


	//----- nvinfo : EIATTR_KPARAM_INFO
	.align		4
.L_91:
        /*0018*/ 	.byte	0x04, 0x17
        /*001a*/ 	.short	(.L_93 - .L_92)
.L_92:
        /*001c*/ 	.word	0x00000000
        /*0020*/ 	.short	0x0003
        /*0022*/ 	.short	0x0018
        /*0024*/ 	.byte	0x00, 0xf0, 0x11, 0x00


	//----- nvinfo : EIATTR_KPARAM_INFO
	.align		4
.L_93:
        /*0028*/ 	.byte	0x04, 0x17
        /*002a*/ 	.short	(.L_95 - .L_94)
.L_94:
        /*002c*/ 	.word	0x00000000
        /*0030*/ 	.short	0x0002
        /*0032*/ 	.short	0x0010
        /*0034*/ 	.byte	0x00, 0xf0, 0x21, 0x00


	//----- nvinfo : EIATTR_KPARAM_INFO
	.align		4
.L_95:
        /*0038*/ 	.byte	0x04, 0x17
        /*003a*/ 	.short	(.L_97 - .L_96)
.L_96:
        /*003c*/ 	.word	0x00000000
        /*0040*/ 	.short	0x0001
        /*0042*/ 	.short	0x0008
        /*0044*/ 	.byte	0x00, 0xf0, 0x21, 0x00


	//----- nvinfo : EIATTR_KPARAM_INFO
	.align		4
.L_97:
        /*0048*/ 	.byte	0x04, 0x17
        /*004a*/ 	.short	(.L_99 - .L_98)
.L_98:
        /*004c*/ 	.word	0x00000000
        /*0050*/ 	.short	0x0000
        /*0052*/ 	.short	0x0000
        /*0054*/ 	.byte	0x00, 0xf0, 0x21, 0x00


	//----- nvinfo : EIATTR_SPARSE_MMA_MASK
	.align		4
.L_99:
        /*0058*/ 	.byte	0x03, 0x50
        /*005a*/ 	.short	0x0000


	//----- nvinfo : EIATTR_MAXREG_COUNT
	.align		4
        /*005c*/ 	.byte	0x03, 0x1b
        /*005e*/ 	.short	0x00ff


	//----- nvinfo : EIATTR_MERCURY_ISA_VERSION
	.align		4
        /*0060*/ 	.byte	0x03, 0x5f
        /*0062*/ 	.short	0x0101


	//----- nvinfo : EIATTR_VRC_CTA_INIT_COUNT
	.align		4
        /*0064*/ 	.byte	0x02, 0x4a
	.zero		1
	.zero		1


	//----- nvinfo : EIATTR_EXIT_INSTR_OFFSETS
	.align		4
        /*0068*/ 	.byte	0x04, 0x1c
        /*006a*/ 	.short	(.L_101 - .L_100)


	//   ....[0]....
.L_100:
        /*006c*/ 	.word	0x00000080


	//   ....[1]....
        /*0070*/ 	.word	0x000003d0


	//----- nvinfo : EIATTR_CRS_STACK_SIZE
	.align		4
.L_101:
        /*0074*/ 	.byte	0x04, 0x1e
        /*0076*/ 	.short	(.L_103 - .L_102)
.L_102:
        /*0078*/ 	.word	0x00000000


	//----- nvinfo : EIATTR_CBANK_PARAM_SIZE
	.align		4
.L_103:
        /*007c*/ 	.byte	0x03, 0x19
        /*007e*/ 	.short	0x0020


	//----- nvinfo : EIATTR_PARAM_CBANK
	.align		4
        /*0080*/ 	.byte	0x04, 0x0a
        /*0082*/ 	.short	(.L_105 - .L_104)
	.align		4
.L_104:
        /*0084*/ 	.word	index@(.nv.constant0._Z16hash_search_nvmoP7selem_sPjP8bucket_sii)
        /*0088*/ 	.short	0x0380
        /*008a*/ 	.short	0x0020


	//----- nvinfo : EIATTR_SW_WAR
	.align		4
.L_105:
        /*008c*/ 	.byte	0x04, 0x36
        /*008e*/ 	.short	(.L_107 - .L_106)
.L_106:
        /*0090*/ 	.word	0x00000008
.L_107:


//--------------------- .nv.info._Z16hash_search_nvmbP7selem_sPjP8bucket_sii --------------------------
	.section	.nv.info._Z16hash_search_nvmbP7selem_sPjP8bucket_sii,"",@"SHT_CUDA_INFO"
	.sectionflags	@""
	.align	4


	//----- nvinfo : EIATTR_CUDA_API_VERSION
	.align		4
        /*0000*/ 	.byte	0x04, 0x37
        /*0002*/ 	.short	(.L_109 - .L_108)
.L_108:
        /*0004*/ 	.word	0x00000082


	//----- nvinfo : EIATTR_KPARAM_INFO
	.align		4
.L_109:
        /*0008*/ 	.byte	0x04, 0x17
        /*000a*/ 	.short	(.L_111 - .L_110)
.L_110:
        /*000c*/ 	.word	0x00000000
        /*0010*/ 	.short	0x0004
        /*0012*/ 	.short	0x001c
        /*0014*/ 	.byte	0x00, 0xf0, 0x11, 0x00


	//----- nvinfo : EIATTR_KPARAM_INFO
	.align		4
.L_111:
        /*0018*/ 	.byte	0x04, 0x17
        /*001a*/ 	.short	(.L_113 - .L_112)
.L_112:
        /*001c*/ 	.word	0x00000000
        /*0020*/ 	.short	0x0003
        /*0022*/ 	.short	0x0018
        /*0024*/ 	.byte	0x00, 0xf0, 0x11, 0x00


	//----- nvinfo : EIATTR_KPARAM_INFO
	.align		4
.L_113:
        /*0028*/ 	.byte	0x04, 0x17
        /*002a*/ 	.short	(.L_115 - .L_114)
.L_114:
        /*002c*/ 	.word	0x00000000
        /*0030*/ 	.short	0x0002
        /*0032*/ 	.short	0x0010
        /*0034*/ 	.byte	0x00, 0xf0, 0x21, 0x00


	//----- nvinfo : EIATTR_KPARAM_INFO
	.align		4
.L_115:
        /*0038*/ 	.byte	0x04, 0x17
        /*003a*/ 	.short	(.L_117 - .L_116)
.L_116:
        /*003c*/ 	.word	0x00000000
        /*0040*/ 	.short	0x0001
        /*0042*/ 	.short	0x0008
        /*0044*/ 	.byte	0x00, 0xf0, 0x21, 0x00


	//----- nvinfo : EIATTR_KPARAM_INFO
	.align		4
.L_117:
        /*0048*/ 	.byte	0x04, 0x17
        /*004a*/ 	.short	(.L_119 - .L_118)
.L_118:
        /*004c*/ 	.word	0x00000000
        /*0050*/ 	.short	0x0000
        /*0052*/ 	.short	0x0000
        /*0054*/ 	.byte	0x00, 0xf0, 0x21, 0x00


	//----- nvinfo : EIATTR_SPARSE_MMA_MASK
	.align		4
.L_119:
        /*0058*/ 	.byte	0x03, 0x50
        /*005a*/ 	.short	0x0000


	//----- nvinfo : EIATTR_MAXREG_COUNT
	.align		4
        /*005c*/ 	.byte	0x03, 0x1b
        /*005e*/ 	.short	0x00ff


	//----- nvinfo : EIATTR_MERCURY_ISA_VERSION
	.align		4
        /*0060*/ 	.byte	0x03, 0x5f
        /*0062*/ 	.short	0x0101


	//----- nvinfo : EIATTR_VRC_CTA_INIT_COUNT
	.align		4
        /*0064*/ 	.byte	0x02, 0x4a
	.zero		1
	.zero		1


	//----- nvinfo : EIATTR_EXIT_INSTR_OFFSETS
	.align		4
        /*0068*/ 	.byte	0x04, 0x1c
        /*006a*/ 	.short	(.L_121 - .L_120)


	//   ....[0]....
.L_120:
        /*006c*/ 	.word	0x00000080


	//   ....[1]....
        /*0070*/ 	.word	0x000003c0


	//----- nvinfo : EIATTR_CRS_STACK_SIZE
	.align		4
.L_121:
        /*0074*/ 	.byte	0x04, 0x1e
        /*0076*/ 	.short	(.L_123 - .L_122)
.L_122:
        /*0078*/ 	.word	0x00000000


	//----- nvinfo : EIATTR_CBANK_PARAM_SIZE
	.align		4
.L_123:
        /*007c*/ 	.byte	0x03, 0x19
        /*007e*/ 	.short	0x0020


	//----- nvinfo : EIATTR_PARAM_CBANK
	.align		4
        /*0080*/ 	.byte	0x04, 0x0a
        /*0082*/ 	.short	(.L_125 - .L_124)
	.align		4
.L_124:
        /*0084*/ 	.word	index@(.nv.constant0._Z16hash_search_nvmbP7selem_sPjP8bucket_sii)
        /*0088*/ 	.short	0x0380
        /*008a*/ 	.short	0x0020


	//----- nvinfo : EIATTR_SW_WAR
	.align		4
.L_125:
        /*008c*/ 	.byte	0x04, 0x36
        /*008e*/ 	.short	(.L_127 - .L_126)
.L_126:
        /*0090*/ 	.word	0x00000008
.L_127:


//--------------------- .nv.callgraph             --------------------------
	.section	.nv.callgraph,"",@"SHT_CUDA_CALLGRAPH"
	.align	4
	.sectionentsize	8
	.align		4
        /*0000*/ 	.word	0x00000000
	.align		4
        /*0004*/ 	.word	0xffffffff
	.align		4
        /*0008*/ 	.word	0x00000000
	.align		4
        /*000c*/ 	.word	0xfffffffe
	.align		4
        /*0010*/ 	.word	0x00000000
	.align		4
        /*0014*/ 	.word	0xfffffffd
	.align		4
        /*0018*/ 	.word	0x00000000
	.align		4
        /*001c*/ 	.word	0xfffffffc


//--------------------- .text._Z11hash_searchP7selem_sPjP8bucket_sii --------------------------
	.section	.text._Z11hash_searchP7selem_sPjP8bucket_sii,"ax",@progbits
	.align	128
        .global         _Z11hash_searchP7selem_sPjP8bucket_sii
        .type           _Z11hash_searchP7selem_sPjP8bucket_sii,@function
        .size           _Z11hash_searchP7selem_sPjP8bucket_sii,(.L_x_22 - _Z11hash_searchP7selem_sPjP8bucket_sii)
        .other          _Z11hash_searchP7selem_sPjP8bucket_sii,@"STO_CUDA_ENTRY STV_DEFAULT"
_Z11hash_searchP7selem_sPjP8bucket_sii:
.text._Z11hash_searchP7selem_sPjP8bucket_sii:
[----:B------:R-:W-:Y:S01]  /*0000*/  LDC R1, c[0x0][0x37c] ;  /* 0x0000df00ff017b82 */ /* 0x000fe20000000800 */
[----:B------:R-:W0:Y:S01]  /*0010*/  S2R R2, SR_CTAID.X ;  /* 0x0000000000027919 */ /* 0x000e220000002500 */
[----:B------:R-:W0:Y:S01]  /*0020*/  LDCU UR4, c[0x0][0x360] ;  /* 0x00006c00ff0477ac */ /* 0x000e220008000800 */
[----:B------:R-:W0:Y:S01]  /*0030*/  S2R R3, SR_TID.X ;  /* 0x0000000000037919 */ /* 0x000e220000002100 */
[----:B------:R-:W1:Y:S01]  /*0040*/  LDCU UR5, c[0x0][0x398] ;  /* 0x00007300ff0577ac */ /* 0x000e620008000800 */
[----:B0-----:R-:W-:-:S05]  /*0050*/  IMAD R2, R2, UR4, R3 ;  /* 0x0000000402027c24 */ /* 0x001fca000f8e0203 */
[----:B------:R-:W-:-:S04]  /*0060*/  SHF.R.S32.HI R0, RZ, 0x3, R2 ;  /* 0x00000003ff007819 */ /* 0x000fc80000011402 */
[----:B-1----:R-:W-:-:S13]  /*0070*/  ISETP.GE.AND P0, PT, R0, UR5, PT ;  /* 0x0000000500007c0c */ /* 0x002fda000bf06270 */
[----:B------:R-:W-:Y:S05]  /*0080*/  @P0 EXIT ;  /* 0x000000000000094d */ /* 0x000fea0003800000 */
[----:B------:R-:W-:Y:S01]  /*0090*/  LOP3.LUT R2, R2, 0x7, RZ, 0xc0, !PT ;  /* 0x0000000702027812 */ /* 0x000fe200078ec0ff */
[----:B------:R-:W0:Y:S06]  /*00a0*/  LDCU.64 UR4, c[0x0][0x358] ;  /* 0x00006b00ff0477ac */ /* 0x000e2c0008000a00 */
.L_x_0:
[----:B------:R-:W1:Y:S08]  /*00b0*/  LDC.64 R6, c[0x0][0x380] ;  /* 0x0000e000ff067b82 */ /* 0x000e700000000a00 */
[----:B------:R-:W2:Y:S01]  /*00c0*/  LDC.64 R4, c[0x0][0x390] ;  /* 0x0000e400ff047b82 */ /* 0x000ea20000000a00 */
[----:B-1----:R-:W-:-:S05]  /*00d0*/  IMAD.WIDE R6, R0, 0x8, R6 ;  /* 0x0000000800067825 */ /* 0x002fca00078e0206 */
[----:B0-----:R-:W3:Y:S02]  /*00e0*/  LDG.E R3, desc[UR4][R6.64+0x4] ;  /* 0x0000040406037981 */ /* 0x001ee4000c1e1900 */
[----:B---3--:R-:W-:-:S05]  /*00f0*/  LOP3.LUT R3, R3, 0xffffff, RZ, 0xc0, !PT ;  /* 0x00ffffff03037812 */ /* 0x008fca00078ec0ff */
[----:B--2---:R-:W-:Y:S02]  /*0100*/  IMAD.WIDE.U32 R8, R3, 0x40, R4 ;  /* 0x0000004003087825 */ /* 0x004fe400078e0004 */
[----:B------:R-:W2:Y:S02]  /*0110*/  LDG.E R3, desc[UR4][R6.64] ;  /* 0x0000000406037981 */ /* 0x000ea4000c1e1900 */
[----:B------:R-:W-:-:S05]  /*0120*/  IMAD.WIDE.U32 R10, R2, 0x4, R8 ;  /* 0x00000004020a7825 */ /* 0x000fca00078e0008 */
[----:B------:R-:W2:Y:S02]  /*0130*/  LDG.E R8, desc[UR4][R10.64] ;  /* 0x000000040a087981 */ /* 0x000ea4000c1e1900 */
[----:B--2---:R-:W-:-:S13]  /*0140*/  ISETP.NE.AND P0, PT, R8, R3, PT ;  /* 0x000000030800720c */ /* 0x004fda0003f05270 */
[----:B------:R-:W2:Y:S01]  /*0150*/  @!P0 LDG.E R3, desc[UR4][R10.64+0x20] ;  /* 0x000020040a038981 */ /* 0x000ea2000c1e1900 */
[----:B------:R-:W0:Y:S01]  /*0160*/  @!P0 LDC.64 R8, c[0x0][0x388] ;  /* 0x0000e200ff088b82 */ /* 0x000e220000000a00 */
[----:B------:R-:W-:-:S04]  /*0170*/  @!P0 IMAD.SHL.U32 R13, R0, 0x2, RZ ;  /* 0x00000002000d8824 */ /* 0x000fc800078e00ff */
[----:B0-----:R-:W-:-:S05]  /*0180*/  @!P0 IMAD.WIDE R8, R13, 0x4, R8 ;  /* 0x000000040d088825 */ /* 0x001fca00078e0208 */
[----:B--2---:R0:W-:Y:S04]  /*0190*/  @!P0 STG.E desc[UR4][R8.64], R3 ;  /* 0x0000000308008986 */ /* 0x0041e8000c101904 */
[----:B------:R-:W2:Y:S04]  /*01a0*/  LDG.E R15, desc[UR4][R6.64] ;  /* 0x00000004060f7981 */ /* 0x000ea8000c1e1900 */
[----:B------:R-:W2:Y:S01]  /*01b0*/  LDG.E R12, desc[UR4][R6.64+0x4] ;  /* 0x00000404060c7981 */ /* 0x000ea2000c1e1900 */
[----:B0-----:R-:W0:Y:S01]  /*01c0*/  LDC.64 R8, c[0x0][0x398] ;  /* 0x0000e600ff087b82 */ /* 0x001e220000000a00 */
[----:B--2---:R-:W-:-:S04]  /*01d0*/  LOP3.LUT R13, R15, 0x1fffff, R12, 0x48, !PT ;  /* 0x001fffff0f0d7812 */ /* 0x004fc800078e480c */
[----:B------:R-:W-:-:S05]  /*01e0*/  LOP3.LUT R13, R13, 0xe00000, R12, 0xf8, !PT ;  /* 0x00e000000d0d7812 */ /* 0x000fca00078ef80c */
[----:B------:R-:W-:-:S04]  /*01f0*/  IMAD.WIDE.U32 R4, R13, 0x40, R4 ;  /* 0x000000400d047825 */ /* 0x000fc800078e0004 */
[----:B------:R-:W-:-:S05]  /*0200*/  IMAD.WIDE.U32 R4, R2, 0x4, R4 ;  /* 0x0000000402047825 */ /* 0x000fca00078e0004 */
[----:B------:R-:W2:Y:S02]  /*0210*/  LDG.E R10, desc[UR4][R4.64] ;  /* 0x00000004040a7981 */ /* 0x000ea4000c1e1900 */
[----:B--2---:R-:W-:-:S13]  /*0220*/  ISETP.NE.AND P0, PT, R10, R15, PT ;  /* 0x0000000f0a00720c */ /* 0x004fda0003f05270 */
[----:B------:R-:W2:Y:S01]  /*0230*/  @!P0 LDG.E R13, desc[UR4][R4.64+0x20] ;  /* 0x00002004040d8981 */ /* 0x000ea2000c1e1900 */
[----:B------:R-:W1:Y:S01]  /*0240*/  @!P0 LDC.64 R10, c[0x0][0x388] ;  /* 0x0000e200ff0a8b82 */ /* 0x000e620000000a00 */
[----:B------:R-:W-:Y:S01]  /*0250*/  @!P0 IMAD.SHL.U32 R3, R0, 0x2, RZ ;  /* 0x0000000200038824 */ /* 0x000fe200078e00ff */
[----:B0-----:R-:W-:Y:S01]  /*0260*/  LEA.HI.SX32 R0, R9, R0, 0x1d ;  /* 0x0000000009007211 */ /* 0x001fe200078feaff */
[----:B------:R-:W-:Y:S05]  /*0270*/  WARPSYNC.ALL ;  /* 0x0000000000007948 */ /* 0x000fea0003800000 */
[----:B-1----:R-:W-:-:S05]  /*0280*/  @!P0 IMAD.WIDE R10, R3, 0x4, R10 ;  /* 0x00000004030a8825 */ /* 0x002fca00078e020a */
[----:B--2---:R1:W-:Y:S01]  /*0290*/  @!P0 STG.E desc[UR4][R10.64+0x4], R13 ;  /* 0x0000040d0a008986 */ /* 0x0043e2000c101904 */
[----:B------:R-:W-:-:S13]  /*02a0*/  ISETP.GE.AND P0, PT, R0, R8, PT ;  /* 0x000000080000720c */ /* 0x000fda0003f06270 */
[----:B-1----:R-:W-:Y:S05]  /*02b0*/  @!P0 BRA `(.L_x_0) ;  /* 0xfffffffc007c8947 */ /* 0x002fea000383ffff */
[----:B------:R-:W-:Y:S05]  /*02c0*/  EXIT ;  /* 0x000000000000794d */ /* 0x000fea0003800000 */
.L_x_1:
[----:B------:R-:W-:-:S00]  /*02d0*/  BRA `(.L_x_1) ;  /* 0xfffffffc00fc7947 */ /* 0x000fc0000383ffff */
[----:B------:R-:W-:-:S00]  /*02e0*/  NOP ;  /* 0x0000000000007918 */ /* 0x000fc00000000000 */
        /* <DEDUP_REMOVED lines=9> */
.L_x_22:


//--------------------- .text._Z15kernel_l2wb_pctv --------------------------
	.section	.text._Z15kernel_l2wb_pctv,"ax",@progbits
	.align	128
        .global         _Z15kernel_l2wb_pctv
        .type           _Z15kernel_l2wb_pctv,@function
        .size           _Z15kernel_l2wb_pctv,(.L_x_23 - _Z15kernel_l2wb_pctv)
        .other          _Z15kernel_l2wb_pctv,@"STO_CUDA_ENTRY STV_DEFAULT"
_Z15kernel_l2wb_pctv:
.text._Z15kernel_l2wb_pctv:
[----:B------:R-:W-:Y:S01]  /*0000*/  LDC R1, c[0x0][0x37c] ;  /* 0x0000df00ff017b82 */ /* 0x000fe20000000800 */
[----:B------:R-:W0:Y:S01]  /*0010*/  S2R R2, SR_TID.Z ;  /* 0x0000000000027919 */ /* 0x000e220000002300 */
[----:B------:R-:W1:Y:S01]  /*0020*/  LDCU UR4, c[0x0][0x360] ;  /* 0x00006c00ff0477ac */ /* 0x000e620008000800 */
[----:B------:R-:W-:Y:S01]  /*0030*/  CS2R R4, SRZ ;  /* 0x0000000000047805 */ /* 0x000fe2000001ff00 */
[----:B------:R-:W2:Y:S01]  /*0040*/  S2R R0, SR_TID.Y ;  /* 0x0000000000007919 */ /* 0x000ea20000002200 */
[----:B------:R-:W3:Y:S01]  /*0050*/  LDCU UR5, c[0x0][0x364] ;  /* 0x00006c80ff0577ac */ /* 0x000ee20008000800 */
[----:B------:R-:W2:Y:S02]  /*0060*/  S2R R3, SR_TID.X ;  /* 0x0000000000037919 */ /* 0x000ea40000002100 */
[----:B------:R-:W-:Y:S01]  /*0070*/  BAR.SYNC.DEFER_BLOCKING 0x0 ;  /* 0x0000000000007b1d */ /* 0x000fe20000010000 */
[----:B-1----:R-:W-:-:S06]  /*0080*/  UIADD3 UR6, UPT, UPT, -UR4, URZ, URZ ;  /* 0x000000ff04067290 */ /* 0x002fcc000fffe1ff */
[----:B0-----:R-:W-:Y:S02]  /*0090*/  IMAD R2, R2, UR6, RZ ;  /* 0x0000000602027c24 */ /* 0x001fe4000f8e02ff */
[----:B--2---:R-:W-:Y:S02]  /*00a0*/  IMAD R0, R0, UR4, R3 ;  /* 0x0000000400007c24 */ /* 0x004fe4000f8e0203 */
[----:B---3--:R-:W-:Y:S01]  /*00b0*/  IMAD R3, R2, UR5, RZ ;  /* 0x0000000502037c24 */ /* 0x008fe2000f8e02ff */
[----:B------:R-:W0:Y:S04]  /*00c0*/  LDCU.64 UR4, c[0x0][0x358] ;  /* 0x00006b00ff0477ac */ /* 0x000e280008000a00 */
[----:B------:R-:W-:-:S13]  /*00d0*/  ISETP.NE.AND P0, PT, R0, R3, PT ;  /* 0x000000030000720c */ /* 0x000fda0003f05270 */
[----:B------:R-:W-:-:S05]  /*00e0*/  @!P0 CS2R R2, SRZ ;  /* 0x0000000000028805 */ /* 0x000fca000001ff00 */
[----:B0-----:R-:W-:Y:S01]  /*00f0*/  @!P0 STG.E.STRONG.GPU desc[UR4][R2.64], RZ ;  /* 0x000000ff02008986 */ /* 0x001fe2000c10f904 */
[----:B------:R-:W-:Y:S06]  /*0100*/  MEMBAR.SC.GPU ;  /* 0x0000000000007992 */ /* 0x000fec0000002000 */
[----:B------:R-:W-:-:S00]  /*0110*/  ERRBAR ;  /* 0x00000000000079ab */ /* 0x000fc00000000000 */
[----:B------:R-:W-:Y:S06]  /*0120*/  CGAERRBAR ;  /* 0x00000000000075ab */ /* 0x000fec0000000000 */
[----:B------:R-:W-:Y:S04]  /*0130*/  CCTL.IVALL ;  /* 0x00000000ff00798f */ /* 0x000fe80002000000 */
[----:B------:R-:W-:Y:S01]  /*0140*/  STG.E.STRONG.SM desc[UR4][R4.64], RZ ;  /* 0x000000ff04007986 */ /* 0x000fe2000c10b904 */
[----:B------:R-:W-:Y:S06]  /*0150*/  MEMBAR.SC.GPU ;  /* 0x0000000000007992 */ /* 0x000fec0000002000 */
[----:B------:R-:W-:-:S00]  /*0160*/  ERRBAR ;  /* 0x00000000000079ab */ /* 0x000fc00000000000 */
[----:B------:R-:W-:Y:S06]  /*0170*/  CGAERRBAR ;  /* 0x00000000000075ab */ /* 0x000fec0000000000 */
[----:B------:R-:W-:Y:S01]  /*0180*/  CCTL.IVALL ;  /* 0x00000000ff00798f */ /* 0x000fe20002000000 */
[----:B------:R-:W-:Y:S05]  /*0190*/  EXIT ;  /* 0x000000000000794d */ /* 0x000fea0003800000 */
.L_x_2:
        /* <DEDUP_REMOVED lines=14> */
.L_x_23:


//--------------------- .text._Z11kernel_l2wbv    --------------------------
	.section	.text._Z11kernel_l2wbv,"ax",@progbits
	.align	128
        .global         _Z11kernel_l2wbv
        .type           _Z11kernel_l2wbv,@function
        .size           _Z11kernel_l2wbv,(.L_x_24 - _Z11kernel_l2wbv)
        .other          _Z11kernel_l2wbv,@"STO_CUDA_ENTRY STV_DEFAULT"
_Z11kernel_l2wbv:
.text._Z11kernel_l2wbv:
[----:B------:R-:W-:Y:S01]  /*0000*/  LDC R1, c[0x0][0x37c] ;  /* 0x0000df00ff017b82 */ /* 0x000fe20000000800 */
[----:B------:R-:W0:Y:S01]  /*0010*/  S2R R2, SR_TID.Z ;  /* 0x0000000000027919 */ /* 0x000e220000002300 */
[----:B------:R-:W1:Y:S01]  /*0020*/  LDCU UR4, c[0x0][0x360] ;  /* 0x00006c00ff0477ac */ /* 0x000e620008000800 */
[----:B------:R-:W2:Y:S01]  /*0030*/  S2R R0, SR_TID.Y ;  /* 0x0000000000007919 */ /* 0x000ea20000002200 */
[----:B------:R-:W3:Y:S01]  /*0040*/  LDCU UR5, c[0x0][0x364] ;  /* 0x00006c80ff0577ac */ /* 0x000ee20008000800 */
[----:B------:R-:W2:Y:S03]  /*0050*/  S2R R3, SR_TID.X ;  /* 0x0000000000037919 */ /* 0x000ea60000002100 */
        /* <DEDUP_REMOVED lines=12> */
[----:B------:R-:W-:Y:S01]  /*0120*/  CCTL.IVALL ;  /* 0x00000000ff00798f */ /* 0x000fe20002000000 */
[----:B------:R-:W-:Y:S05]  /*0130*/  EXIT ;  /* 0x000000000000794d */ /* 0x000fea0003800000 */
.L_x_3:
        /* <DEDUP_REMOVED lines=12> */
.L_x_24:


//--------------------- .text._Z16hash_search_nvmuP7selem_sPjP8bucket_sii --------------------------
	.section	.text._Z16hash_search_nvmuP7selem_sPjP8bucket_sii,"ax",@progbits
	.align	128
        .global         _Z16hash_search_nvmuP7selem_sPjP8bucket_sii
        .type           _Z16hash_search_nvmuP7selem_sPjP8bucket_sii,@function
        .size           _Z16hash_search_nvmuP7selem_sPjP8bucket_sii,(.L_x_25 - _Z16hash_search_nvmuP7selem_sPjP8bucket_sii)
        .other          _Z16hash_search_nvmuP7selem_sPjP8bucket_sii,@"STO_CUDA_ENTRY STV_DEFAULT"
_Z16hash_search_nvmuP7selem_sPjP8bucket_sii:
.text._Z16hash_search_nvmuP7selem_sPjP8bucket_sii:
[----:B------:R-:W-:Y:S01]  /*0000*/  LDC R1, c[0x0][0x37c] ;  /* 0x0000df00ff017b82 */ /* 0x000fe20000000800 */
[----:B------:R-:W0:Y:S07]  /*0010*/  S2R R3, SR_TID.X ;  /* 0x0000000000037919 */ /* 0x000e2e0000002100 */
[----:B------:R-:W0:Y:S01]  /*0020*/  S2UR UR4, SR_CTAID.X ;  /* 0x00000000000479c3 */ /* 0x000e220000002500 */
[----:B------:R-:W1:Y:S07]  /*0030*/  LDCU UR5, c[0x0][0x398] ;  /* 0x00007300ff0577ac */ /* 0x000e6e0008000800 */
[----:B------:R-:W0:Y:S02]  /*0040*/  LDC R0, c[0x0][0x360] ;  /* 0x0000d800ff007b82 */ /* 0x000e240000000800 */
[----:B0-----:R-:W-:-:S05]  /*0050*/  IMAD R0, R0, UR4, R3 ;  /* 0x0000000400007c24 */ /* 0x001fca000f8e0203 */
[----:B------:R-:W-:-:S04]  /*0060*/  SHF.R.S32.HI R11, RZ, 0x3, R0 ;  /* 0x00000003ff0b7819 */ /* 0x000fc80000011400 */
[----:B-1----:R-:W-:-:S13]  /*0070*/  ISETP.GE.AND P0, PT, R11, UR5, PT ;  /* 0x000000050b007c0c */ /* 0x002fda000bf06270 */
[----:B------:R-:W-:Y:S05]  /*0080*/  @P0 EXIT ;  /* 0x000000000000094d */ /* 0x000fea0003800000 */
[----:B------:R-:W0:Y:S01]  /*0090*/  LDC.64 R2, c[0x0][0x388] ;  /* 0x0000e200ff027b82 */ /* 0x000e220000000a00 */
[----:B------:R-:W-:Y:S01]  /*00a0*/  LOP3.LUT R0, R0, 0x7, RZ, 0xc0, !PT ;  /* 0x0000000700007812 */ /* 0x000fe200078ec0ff */
[----:B------:R-:W1:Y:S06]  /*00b0*/  LDCU.64 UR4, c[0x0][0x358] ;  /* 0x00006b00ff0477ac */ /* 0x000e6c0008000a00 */
[----:B------:R-:W2:Y:S08]  /*00c0*/  LDC.64 R4, c[0x0][0x380] ;  /* 0x0000e000ff047b82 */ /* 0x000eb00000000a00 */
[----:B------:R-:W3:Y:S08]  /*00d0*/  LDC.64 R6, c[0x0][0x390] ;  /* 0x0000e400ff067b82 */ /* 0x000ef00000000a00 */
[----:B-1----:R-:W4:Y:S02]  /*00e0*/  LDC.64 R8, c[0x0][0x398] ;  /* 0x0000e600ff087b82 */ /* 0x002f240000000a00 */
.L_x_8:
[----:B-12---:R-:W-:-:S05]  /*00f0*/  IMAD.WIDE R12, R11, 0x8, R4 ;  /* 0x000000080b0c7825 */ /* 0x006fca00078e0204 */
[----:B------:R-:W2:Y:S02]  /*0100*/  LDG.E R10, desc[UR4][R12.64+0x4] ;  /* 0x000004040c0a7981 */ /* 0x000ea4000c1e1900 */
[----:B--2---:R-:W-:Y:S02]  /*0110*/  LOP3.LUT R15, R10, 0xffffff, RZ, 0xc0, !PT ;  /* 0x00ffffff0a0f7812 */ /* 0x004fe400078ec0ff */
[----:B------:R-:W2:Y:S03]  /*0120*/  LDG.E R10, desc[UR4][R12.64] ;  /* 0x000000040c0a7981 */ /* 0x000ea6000c1e1900 */
[----:B---3--:R-:W-:-:S04]  /*0130*/  IMAD.WIDE.U32 R14, R15, 0x40, R6 ;  /* 0x000000400f0e7825 */ /* 0x008fc800078e0006 */
[----:B------:R-:W-:-:S05]  /*0140*/  IMAD.WIDE.U32 R16, R0, 0x4, R14 ;  /* 0x0000000400107825 */ /* 0x000fca00078e000e */
[----:B------:R-:W2:Y:S01]  /*0150*/  LDG.E R15, desc[UR4][R16.64] ;  /* 0x00000004100f7981 */ /* 0x000ea2000c1e1900 */
[----:B------:R-:W-:Y:S01]  /*0160*/  BSSY.RECONVERGENT B0, `(.L_x_4) ;  /* 0x0000012000007945 */ /* 0x000fe20003800200 */
[----:B--2---:R-:W-:-:S13]  /*0170*/  ISETP.NE.AND P0, PT, R15, R10, PT ;  /* 0x0000000a0f00720c */ /* 0x004fda0003f05270 */
[----:B------:R-:W-:Y:S05]  /*0180*/  @P0 BRA `(.L_x_5) ;  /* 0x00000000003c0947 */ /* 0x000fea0003800000 */
[----:B------:R-:W2:Y:S01]  /*0190*/  LDG.E R17, desc[UR4][R16.64+0x20] ;  /* 0x0000200410117981 */ /* 0x000ea2000c1e1900 */
[----:B------:R-:W-:-:S04]  /*01a0*/  IMAD.SHL.U32 R15, R11, 0x2, RZ ;  /* 0x000000020b0f7824 */ /* 0x000fc800078e00ff */
[----:B0-----:R-:W-:-:S05]  /*01b0*/  IMAD.WIDE R14, R15, 0x4, R2 ;  /* 0x000000040f0e7825 */ /* 0x001fca00078e0202 */
[----:B--2---:R-:W-:Y:S04]  /*01c0*/  STG.E desc[UR4][R14.64], R17 ;  /* 0x000000110e007986 */ /* 0x004fe8000c101904 */
[----:B------:R0:W-:Y:S01]  /*01d0*/  STG.E.EF desc[UR4][R14.64], RZ ;  /* 0x000000ff0e007986 */ /* 0x0001e2000c001904 */
[----:B------:R-:W-:Y:S06]  /*01e0*/  MEMBAR.SC.GPU ;  /* 0x0000000000007992 */ /* 0x000fec0000002000 */
[----:B------:R-:W-:-:S00]  /*01f0*/  ERRBAR ;  /* 0x00000000000079ab */ /* 0x000fc00000000000 */
[----:B------:R-:W-:Y:S06]  /*0200*/  CGAERRBAR ;  /* 0x00000000000075ab */ /* 0x000fec0000000000 */
[----:B------:R-:W-:Y:S01]  /*0210*/  CCTL.IVALL ;  /* 0x00000000ff00798f */ /* 0x000fe20002000000 */
[----:B0-----:R-:W-:-:S05]  /*0220*/  CS2R R14, SRZ ;  /* 0x00000000000e7805 */ /* 0x001fca000001ff00 */
[----:B------:R1:W-:Y:S01]  /*0230*/  STG.E.STRONG.SM desc[UR4][R14.64], RZ ;  /* 0x000000ff0e007986 */ /* 0x0003e2000c10b904 */
[----:B------:R-:W-:Y:S06]  /*0240*/  MEMBAR.SC.GPU ;  /* 0x0000000000007992 */ /* 0x000fec0000002000 */
[----:B------:R-:W-:-:S00]  /*0250*/  ERRBAR ;  /* 0x00000000000079ab */ /* 0x000fc00000000000 */
[----:B------:R-:W-:Y:S06]  /*0260*/  CGAERRBAR ;  /* 0x00000000000075ab */ /* 0x000fec0000000000 */
[----:B------:R-:W-:Y:S01]  /*0270*/  CCTL.IVALL ;  /* 0x00000000ff00798f */ /* 0x000fe20002000000 */
.L_x_5:
[----:B------:R-:W-:Y:S05]  /*0280*/  BSYNC.RECONVERGENT B0 ;  /* 0x0000000000007941 */ /* 0x000fea0003800200 */
.L_x_4:
[----:B------:R-:W1:Y:S04]  /*0290*/  LDG.E R19, desc[UR4][R12.64] ;  /* 0x000000040c137981 */ /* 0x000e68000c1e1900 */
[----:B------:R-:W1:Y:S02]  /*02a0*/  LDG.E R10, desc[UR4][R12.64+0x4] ;  /* 0x000004040c0a7981 */ /* 0x000e64000c1e1900 */
[----:B-1----:R-:W-:-:S04]  /*02b0*/  LOP3.LUT R15, R19, 0x1fffff, R10, 0x48, !PT ;  /* 0x001fffff130f7812 */ /* 0x002fc800078e480a */
[----:B------:R-:W-:-:S05]  /*02c0*/  LOP3.LUT R15, R15, 0xe00000, R10, 0xf8, !PT ;  /* 0x00e000000f0f7812 */ /* 0x000fca00078ef80a */
[----:B------:R-:W-:-:S04]  /*02d0*/  IMAD.WIDE.U32 R14, R15, 0x40, R6 ;  /* 0x000000400f0e7825 */ /* 0x000fc800078e0006 */
[----:B------:R-:W-:-:S05]  /*02e0*/  IMAD.WIDE.U32 R16, R0, 0x4, R14 ;  /* 0x0000000400107825 */ /* 0x000fca00078e000e */
[----:B------:R-:W2:Y:S01]  /*02f0*/  LDG.E R10, desc[UR4][R16.64] ;  /* 0x00000004100a7981 */ /* 0x000ea2000c1e1900 */
[----:B------:R-:W-:Y:S05]  /*0300*/  WARPSYNC.ALL ;  /* 0x0000000000007948 */ /* 0x000fea0003800000 */
[----:B------:R-:W-:Y:S01]  /*0310*/  BSSY.RECONVERGENT B0, `(.L_x_6) ;  /* 0x0000014000007945 */ /* 0x000fe20003800200 */
[----:B--2---:R-:W-:-:S13]  /*0320*/  ISETP.NE.AND P0, PT, R10, R19, PT ;  /* 0x000000130a00720c */ /* 0x004fda0003f05270 */
[----:B------:R-:W-:Y:S05]  /*0330*/  @P0 BRA `(.L_x_7) ;  /* 0x0000000000440947 */ /* 0x000fea0003800000 */
[----:B------:R-:W2:Y:S01]  /*0340*/  LDG.E R17, desc[UR4][R16.64+0x20] ;  /* 0x0000200410117981 */ /* 0x000ea2000c1e1900 */
[----:B------:R-:W-:Y:S01]  /*0350*/  IMAD.SHL.U32 R19, R11, 0x2, RZ ;  /* 0x000000020b137824 */ /* 0x000fe200078e00ff */
[----:B------:R-:W-:-:S03]  /*0360*/  CS2R R14, SRZ ;  /* 0x00000000000e7805 */ /* 0x000fc6000001ff00 */
[C---:B------:R-:W-:Y:S02]  /*0370*/  VIADD R13, R19.reuse, 0x1 ;  /* 0x00000001130d7836 */ /* 0x040fe40000000000 */
[----:B0-----:R-:W-:-:S04]  /*0380*/  IMAD.WIDE R18, R19, 0x4, R2 ;  /* 0x0000000413127825 */ /* 0x001fc800078e0202 */
[----:B------:R-:W-:Y:S01]  /*0390*/  IMAD.WIDE R12, R13, 0x4, R2 ;  /* 0x000000040d0c7825 */ /* 0x000fe200078e0202 */
[----:B--2---:R1:W-:Y:S04]  /*03a0*/  STG.E desc[UR4][R18.64+0x4], R17 ;  /* 0x0000041112007986 */ /* 0x0043e8000c101904 */
[----:B------:R1:W-:Y:S01]  /*03b0*/  STG.E.EF desc[UR4][R12.64], RZ ;  /* 0x000000ff0c007986 */ /* 0x0003e2000c001904 */
[----:B------:R-:W-:Y:S06]  /*03c0*/  MEMBAR.SC.GPU ;  /* 0x0000000000007992 */ /* 0x000fec0000002000 */
[----:B------:R-:W-:-:S00]  /*03d0*/  ERRBAR ;  /* 0x00000000000079ab */ /* 0x000fc00000000000 */
[----:B------:R-:W-:Y:S06]  /*03e0*/  CGAERRBAR ;  /* 0x00000000000075ab */ /* 0x000fec0000000000 */
[----:B------:R-:W-:Y:S04]  /*03f0*/  CCTL.IVALL ;  /* 0x00000000ff00798f */ /* 0x000fe80002000000 */
[----:B------:R1:W-:Y:S01]  /*0400*/  STG.E.STRONG.SM desc[UR4][R14.64], RZ ;  /* 0x000000ff0e007986 */ /* 0x0003e2000c10b904 */
[----:B------:R-:W-:Y:S06]  /*0410*/  MEMBAR.SC.GPU ;  /* 0x0000000000007992 */ /* 0x000fec0000002000 */
[----:B------:R-:W-:-:S00]  /*0420*/  ERRBAR ;  /* 0x00000000000079ab */ /* 0x000fc00000000000 */
[----:B------:R-:W-:Y:S06]  /*0430*/  CGAERRBAR ;  /* 0x00000000000075ab */ /* 0x000fec0000000000 */
[----:B------:R-:W-:Y:S01]  /*0440*/  CCTL.IVALL ;  /* 0x00000000ff00798f */ /* 0x000fe20002000000 */
.L_x_7:
[----:B------:R-:W-:Y:S05]  /*0450*/  BSYNC.RECONVERGENT B0 ;  /* 0x0000000000007941 */ /* 0x000fea0003800200 */
.L_x_6:
[----:B----4-:R-:W-:-:S04]  /*0460*/  LEA.HI.SX32 R11, R9, R11, 0x1d ;  /* 0x0000000b090b7211 */ /* 0x010fc800078feaff */
[----:B------:R-:W-:-:S13]  /*0470*/  ISETP.GE.AND P0, PT, R11, R8, PT ;  /* 0x000000080b00720c */ /* 0x000fda0003f06270 */
[----:B------:R-:W-:Y:S05]  /*0480*/  @!P0 BRA `(.L_x_8) ;  /* 0xfffffffc00188947 */ /* 0x000fea000383ffff */
[----:B------:R-:W-:Y:S05]  /*0490*/  EXIT ;  /* 0x000000000000794d */ /* 0x000fea0003800000 */
.L_x_9:
        /* <DEDUP_REMOVED lines=14> */
.L_x_25:


//--------------------- .text._Z16hash_search_nvmoP7selem_sPjP8bucket_sii --------------------------
	.section	.text._Z16hash_search_nvmoP7selem_sPjP8bucket_sii,"ax",@progbits
	.align	128
        .global         _Z16hash_search_nvmoP7selem_sPjP8bucket_sii
        .type           _Z16hash_search_nvmoP7selem_sPjP8bucket_sii,@function
        .size           _Z16hash_search_nvmoP7selem_sPjP8bucket_sii,(.L_x_26 - _Z16hash_search_nvmoP7selem_sPjP8bucket_sii)
        .other          _Z16hash_search_nvmoP7selem_sPjP8bucket_sii,@"STO_CUDA_ENTRY STV_DEFAULT"
_Z16hash_search_nvmoP7selem_sPjP8bucket_sii:
.text._Z16hash_search_nvmoP7selem_sPjP8bucket_sii:
        /* <DEDUP_REMOVED lines=15> */
.L_x_14:
        /* <DEDUP_REMOVED lines=13> */
[----:B--2---:R1:W-:Y:S04]  /*01c0*/  STG.E desc[UR4][R14.64], R17 ;  /* 0x000000110e007986 */ /* 0x0043e8000c101904 */
[----:B------:R1:W-:Y:S01]  /*01d0*/  STG.E.EF desc[UR4][R14.64], RZ ;  /* 0x000000ff0e007986 */ /* 0x0003e2000c001904 */
[----:B------:R-:W-:Y:S06]  /*01e0*/  MEMBAR.SC.GPU ;  /* 0x0000000000007992 */ /* 0x000fec0000002000 */
[----:B------:R-:W-:-:S00]  /*01f0*/  ERRBAR ;  /* 0x00000000000079ab */ /* 0x000fc00000000000 */
[----:B------:R-:W-:Y:S06]  /*0200*/  CGAERRBAR ;  /* 0x00000000000075ab */ /* 0x000fec0000000000 */
[----:B------:R-:W-:Y:S01]  /*0210*/  CCTL.IVALL ;  /* 0x00000000ff00798f */ /* 0x000fe20002000000 */
.L_x_11:
[----:B------:R-:W-:Y:S05]  /*0220*/  BSYNC.RECONVERGENT B0 ;  /* 0x0000000000007941 */ /* 0x000fea0003800200 */
.L_x_10:
[----:B-1----:R-:W2:Y:S04]  /*0230*/  LDG.E R17, desc[UR4][R12.64] ;  /* 0x000000040c117981 */ /* 0x002ea8000c1e1900 */
[----:B------:R-:W2:Y:S02]  /*0240*/  LDG.E R10, desc[UR4][R12.64+0x4] ;  /* 0x000004040c0a7981 */ /* 0x000ea4000c1e1900 */
[----:B--2---:R-:W-:-:S04]  /*0250*/  LOP3.LUT R15, R17, 0x1fffff, R10, 0x48, !PT ;  /* 0x001fffff110f7812 */ /* 0x004fc800078e480a */
        /* <DEDUP_REMOVED lines=9> */
[----:B------:R-:W-:-:S05]  /*02f0*/  SHF.L.U32 R17, R11, 0x1, RZ ;  /* 0x000000010b117819 */ /* 0x000fca00000006ff */
        /* <DEDUP_REMOVED lines=8> */
[----:B------:R-:W-:Y:S01]  /*0380*/  CCTL.IVALL ;  /* 0x00000000ff00798f */ /* 0x000fe20002000000 */
.L_x_13:
[----:B------:R-:W-:Y:S05]  /*0390*/  BSYNC.RECONVERGENT B0 ;  /* 0x0000000000007941 */ /* 0x000fea0003800200 */
.L_x_12:
[----:B----4-:R-:W-:-:S04]  /*03a0*/  LEA.HI.SX32 R11, R9, R11, 0x1d ;  /* 0x0000000b090b7211 */ /* 0x010fc800078feaff */
[----:B------:R-:W-:-:S13]  /*03b0*/  ISETP.GE.AND P0, PT, R11, R8, PT ;  /* 0x000000080b00720c */ /* 0x000fda0003f06270 */
[----:B------:R-:W-:Y:S05]  /*03c0*/  @!P0 BRA `(.L_x_14) ;  /* 0xfffffffc00488947 */ /* 0x000fea000383ffff */
[----:B------:R-:W-:Y:S05]  /*03d0*/  EXIT ;  /* 0x000000000000794d */ /* 0x000fea0003800000 */
.L_x_15:
        /* <DEDUP_REMOVED lines=10> */
.L_x_26:


//--------------------- .text._Z16hash_search_nvmbP7selem_sPjP8bucket_sii --------------------------
	.section	.text._Z16hash_search_nvmbP7selem_sPjP8bucket_sii,"ax",@progbits
	.align	128
        .global         _Z16hash_search_nvmbP7selem_sPjP8bucket_sii
        .type           _Z16hash_search_nvmbP7selem_sPjP8bucket_sii,@function
        .size           _Z16hash_search_nvmbP7selem_sPjP8bucket_sii,(.L_x_27 - _Z16hash_search_nvmbP7selem_sPjP8bucket_sii)
        .other          _Z16hash_search_nvmbP7selem_sPjP8bucket_sii,@"STO_CUDA_ENTRY STV_DEFAULT"
_Z16hash_search_nvmbP7selem_sPjP8bucket_sii:
.text._Z16hash_search_nvmbP7selem_sPjP8bucket_sii:
        /* <DEDUP_REMOVED lines=9> */
[----:B------:R-:W0:Y:S01]  /*0090*/  LDC.64 R2, c[0x0][0x388] ;  /* 0x0000e200ff027b82 */ /* 0x000e220000000a00 */
[----:B------:R-:W-:Y:S01]  /*00a0*/  IMAD.SHL.U32 R0, R0, 0x4, RZ ;  /* 0x0000000400007824 */ /* 0x000fe200078e00ff */
[----:B------:R-:W1:Y:S04]  /*00b0*/  LDCU.64 UR4, c[0x0][0x358] ;  /* 0x00006b00ff0477ac */ /* 0x000e680008000a00 */
[----:B------:R-:W-:Y:S02]  /*00c0*/  LOP3.LUT R0, R0, 0x1c, RZ, 0xe2, !PT ;  /* 0x0000001c00007812 */ /* 0x000fe400078ee2ff */
[----:B------:R-:W2:Y:S08]  /*00d0*/  LDC.64 R4, c[0x0][0x380] ;  /* 0x0000e000ff047b82 */ /* 0x000eb00000000a00 */
[----:B------:R-:W3:Y:S08]  /*00e0*/  LDC.64 R6, c[0x0][0x390] ;  /* 0x0000e400ff067b82 */ /* 0x000ef00000000a00 */
[----:B-1----:R-:W4:Y:S02]  /*00f0*/  LDC.64 R8, c[0x0][0x398] ;  /* 0x0000e600ff087b82 */ /* 0x002f240000000a00 */
.L_x_20:
[----:B-12---:R-:W-:-:S05]  /*0100*/  IMAD.WIDE R10, R13, 0x8, R4 ;  /* 0x000000080d0a7825 */ /* 0x006fca00078e0204 */
[----:B------:R-:W2:Y:S02]  /*0110*/  LDG.E R12, desc[UR4][R10.64+0x4] ;  /* 0x000004040a0c7981 */ /* 0x000ea4000c1e1900 */
[----:B--2---:R-:W-:Y:S02]  /*0120*/  LOP3.LUT R15, R12, 0xffffff, RZ, 0xc0, !PT ;  /* 0x00ffffff0c0f7812 */ /* 0x004fe400078ec0ff */
[----:B------:R-:W2:Y:S03]  /*0130*/  LDG.E R12, desc[UR4][R10.64] ;  /* 0x000000040a0c7981 */ /* 0x000ea6000c1e1900 */
[----:B---3--:R-:W-:-:S03]  /*0140*/  IMAD.WIDE.U32 R14, R15, 0x40, R6 ;  /* 0x000000400f0e7825 */ /* 0x008fc600078e0006 */
[----:B------:R-:W-:-:S05]  /*0150*/  IADD3 R16, P0, PT, R14, R0, RZ ;  /* 0x000000000e107210 */ /* 0x000fca0007f1e0ff */
[----:B------:R-:W-:-:S05]  /*0160*/  IMAD.X R17, RZ, RZ, R15, P0 ;  /* 0x000000ffff117224 */ /* 0x000fca00000e060f */
[----:B------:R-:W2:Y:S01]  /*0170*/  LDG.E R15, desc[UR4][R16.64] ;  /* 0x00000004100f7981 */ /* 0x000ea2000c1e1900 */
[----:B------:R-:W-:Y:S01]  /*0180*/  BSSY.RECONVERGENT B0, `(.L_x_16) ;  /* 0x000000b000007945 */ /* 0x000fe20003800200 */
[----:B--2---:R-:W-:-:S13]  /*0190*/  ISETP.NE.AND P0, PT, R15, R12, PT ;  /* 0x0000000c0f00720c */ /* 0x004fda0003f05270 */
[----:B------:R-:W-:Y:S05]  /*01a0*/  @P0 BRA `(.L_x_17) ;  /* 0x0000000000200947 */ /* 0x000fea0003800000 */
[----:B------:R-:W2:Y:S01]  /*01b0*/  LDG.E R17, desc[UR4][R16.64+0x20] ;  /* 0x0000200410117981 */ /* 0x000ea2000c1e1900 */
[----:B------:R-:W-:-:S04]  /*01c0*/  IMAD.SHL.U32 R15, R13, 0x2, RZ ;  /* 0x000000020d0f7824 */ /* 0x000fc800078e00ff */
[----:B0-----:R-:W-:-:S05]  /*01d0*/  IMAD.WIDE R14, R15, 0x4, R2 ;  /* 0x000000040f0e7825 */ /* 0x001fca00078e0202 */
[----:B--2---:R1:W-:Y:S01]  /*01e0*/  STG.E.STRONG.SYS desc[UR4][R14.64], R17 ;  /* 0x000000110e007986 */ /* 0x0043e2000c115904 */
[----:B------:R-:W-:Y:S06]  /*01f0*/  MEMBAR.SC.GPU ;  /* 0x0000000000007992 */ /* 0x000fec0000002000 */
[----:B------:R-:W-:-:S00]  /*0200*/  ERRBAR ;  /* 0x00000000000079ab */ /* 0x000fc00000000000 */
[----:B------:R-:W-:Y:S06]  /*0210*/  CGAERRBAR ;  /* 0x00000000000075ab */ /* 0x000fec0000000000 */
[----:B------:R-:W-:Y:S01]  /*0220*/  CCTL.IVALL ;  /* 0x00000000ff00798f */ /* 0x000fe20002000000 */
.L_x_17:
[----:B------:R-:W-:Y:S05]  /*0230*/  BSYNC.RECONVERGENT B0 ;  /* 0x0000000000007941 */ /* 0x000fea0003800200 */
.L_x_16:
[----:B-1----:R-:W2:Y:S04]  /*0240*/  LDG.E R17, desc[UR4][R10.64] ;  /* 0x000000040a117981 */ /* 0x002ea8000c1e1900 */
[----:B------:R-:W2:Y:S02]  /*0250*/  LDG.E R12, desc[UR4][R10.64+0x4] ;  /* 0x000004040a0c7981 */ /* 0x000ea4000c1e1900 */
[----:B--2---:R-:W-:-:S04]  /*0260*/  LOP3.LUT R15, R17, 0x1fffff, R12, 0x48, !PT ;  /* 0x001fffff110f7812 */ /* 0x004fc800078e480c */
[----:B------:R-:W-:-:S05]  /*0270*/  LOP3.LUT R15, R15, 0xe00000, R12, 0xf8, !PT ;  /* 0x00e000000f0f7812 */ /* 0x000fca00078ef80c */
[----:B------:R-:W-:-:S03]  /*0280*/  IMAD.WIDE.U32 R14, R15, 0x40, R6 ;  /* 0x000000400f0e7825 */ /* 0x000fc600078e0006 */
[----:B------:R-:W-:-:S05]  /*0290*/  IADD3 R14, P0, PT, R14, R0, RZ ;  /* 0x000000000e0e7210 */ /* 0x000fca0007f1e0ff */
[----:B------:R-:W-:-:S05]  /*02a0*/  IMAD.X R15, RZ, RZ, R15, P0 ;  /* 0x000000ffff0f7224 */ /* 0x000fca00000e060f */
[----:B------:R-:W2:Y:S01]  /*02b0*/  LDG.E R12, desc[UR4][R14.64] ;  /* 0x000000040e0c7981 */ /* 0x000ea2000c1e1900 */
[----:B------:R-:W-:Y:S05]  /*02c0*/  WARPSYNC.ALL ;  /* 0x0000000000007948 */ /* 0x000fea0003800000 */
[----:B------:R-:W-:Y:S01]  /*02d0*/  BSSY.RECONVERGENT B0, `(.L_x_18) ;  /* 0x000000b000007945 */ /* 0x000fe20003800200 */
[----:B--2---:R-:W-:-:S13]  /*02e0*/  ISETP.NE.AND P0, PT, R12, R17, PT ;  /* 0x000000110c00720c */ /* 0x004fda0003f05270 */
[----:B------:R-:W-:Y:S05]  /*02f0*/  @P0 BRA `(.L_x_19) ;  /* 0x0000000000200947 */ /* 0x000fea0003800000 */
[----:B------:R-:W2:Y:S01]  /*0300*/  LDG.E R15, desc[UR4][R14.64+0x20] ;  /* 0x000020040e0f7981 */ /* 0x000ea2000c1e1900 */
[----:B------:R-:W-:-:S05]  /*0310*/  LEA R11, R13, 0x1, 0x1 ;  /* 0x000000010d0b7811 */ /* 0x000fca00078e08ff */
[----:B0-----:R-:W-:-:S05]  /*0320*/  IMAD.WIDE R10, R11, 0x4, R2 ;  /* 0x000000040b0a7825 */ /* 0x001fca00078e0202 */
[----:B--2---:R1:W-:Y:S01]  /*0330*/  STG.E.STRONG.SYS desc[UR4][R10.64], R15 ;  /* 0x0000000f0a007986 */ /* 0x0043e2000c115904 */
[----:B------:R-:W-:Y:S06]  /*0340*/  MEMBAR.SC.GPU ;  /* 0x0000000000007992 */ /* 0x000fec0000002000 */
[----:B------:R-:W-:-:S00]  /*0350*/  ERRBAR ;  /* 0x00000000000079ab */ /* 0x000fc00000000000 */
[----:B------:R-:W-:Y:S06]  /*0360*/  CGAERRBAR ;  /* 0x00000000000075ab */ /* 0x000fec0000000000 */
[----:B------:R-:W-:Y:S01]  /*0370*/  CCTL.IVALL ;  /* 0x00000000ff00798f */ /* 0x000fe20002000000 */
.L_x_19:
[----:B------:R-:W-:Y:S05]  /*0380*/  BSYNC.RECONVERGENT B0 ;  /* 0x0000000000007941 */ /* 0x000fea0003800200 */
.L_x_18:
[----:B----4-:R-:W-:-:S04]  /*0390*/  LEA.HI.SX32 R13, R9, R13, 0x1d ;  /* 0x0000000d090d7211 */ /* 0x010fc800078feaff */
[----:B------:R-:W-:-:S13]  /*03a0*/  ISETP.GE.AND P0, PT, R13, R8, PT ;  /* 0x000000080d00720c */ /* 0x000fda0003f06270 */
[----:B------:R-:W-:Y:S05]  /*03b0*/  @!P0 BRA `(.L_x_20) ;  /* 0xfffffffc00508947 */ /* 0x000fea000383ffff */
[----:B------:R-:W-:Y:S05]  /*03c0*/  EXIT ;  /* 0x000000000000794d */ /* 0x000fea0003800000 */
.L_x_21:
        /* <DEDUP_REMOVED lines=11> */
.L_x_27:


//--------------------- .nv.shared.reserved.0     --------------------------
	.section	.nv.shared.reserved.0,"aw",@nobits
	.weak		__nv_reservedSMEM_offset_0_alias
	.size		__nv_reservedSMEM_offset_0_alias, 0, 64
	.other		__nv_reservedSMEM_offset_0_alias,@"STO_CUDA_RESERVED_SHARED STV_DEFAULT"
__nv_reservedSMEM_offset_0_alias:
	.zero		0
	.zero		64


//--------------------- .nv.constant0._Z11hash_searchP7selem_sPjP8bucket_sii --------------------------
	.section	.nv.constant0._Z11hash_searchP7selem_sPjP8bucket_sii,"a",@progbits
	.sectionflags	@""
	.align	4
.nv.constant0._Z11hash_searchP7selem_sPjP8bucket_sii:
	.zero		928


//--------------------- .nv.constant0._Z15kernel_l2wb_pctv --------------------------
	.section	.nv.constant0._Z15kernel_l2wb_pctv,"a",@progbits
	.sectionflags	@""
	.align	4
.nv.constant0._Z15kernel_l2wb_pctv:
	.zero		896


//--------------------- .nv.constant0._Z11kernel_l2wbv --------------------------
	.section	.nv.constant0._Z11kernel_l2wbv,"a",@progbits
	.sectionflags	@""
	.align	4
.nv.constant0._Z11kernel_l2wbv:
	.zero		896


//--------------------- .nv.constant0._Z16hash_search_nvmuP7selem_sPjP8bucket_sii --------------------------
	.section	.nv.constant0._Z16hash_search_nvmuP7selem_sPjP8bucket_sii,"a",@progbits
	.sectionflags	@""
	.align	4
.nv.constant0._Z16hash_search_nvmuP7selem_sPjP8bucket_sii:
	.zero		928


//--------------------- .nv.constant0._Z16hash_search_nvmoP7selem_sPjP8bucket_sii --------------------------
	.section	.nv.constant0._Z16hash_search_nvmoP7selem_sPjP8bucket_sii,"a",@progbits
	.sectionflags	@""
	.align	4
.nv.constant0._Z16hash_search_nvmoP7selem_sPjP8bucket_sii:
	.zero		928


//--------------------- .nv.constant0._Z16hash_search_nvmbP7selem_sPjP8bucket_sii --------------------------
	.section	.nv.constant0._Z16hash_search_nvmbP7selem_sPjP8bucket_sii,"a",@progbits
	.sectionflags	@""
	.align	4
.nv.constant0._Z16hash_search_nvmbP7selem_sPjP8bucket_sii:
	.zero		928


//--------------------- SYMBOLS --------------------------

	.type		.nv.reservedSmem.offset0,@object
	.size		.nv.reservedSmem.offset0,0x4
